def matmul_kernel(
    a_ptr,
    b_ptr,
    c_ptr,
    M,
    N,
    K,
    stride_am,
    stride_ak,
    stride_bk,
    stride_bn,
    stride_cm,
    stride_cn,
    BLOCK_M: tl.constexpr,
    BLOCK_N: tl.constexpr,
    BLOCK_K: tl.constexpr,
    GROUP_M: tl.constexpr,
):
    pid = tl.program_id(axis=0)
    num_pid_m = tl.cdiv(M, BLOCK_M)
    num_pid_n = tl.cdiv(N, BLOCK_N)
    num_pid_in_group = GROUP_M * num_pid_n
    group_id = pid // num_pid_in_group
    first_pid_m = group_id * GROUP_M
    group_size_m = min(num_pid_m - first_pid_m, GROUP_M)
    pid_m = first_pid_m + ((pid % num_pid_in_group) % group_size_m)
    pid_n = (pid % num_pid_in_group) // group_size_m

    offs_am = (pid_m * BLOCK_M + tl.arange(0, BLOCK_M)) % M
    offs_bn = (pid_n * BLOCK_N + tl.arange(0, BLOCK_N)) % N
    offs_k = tl.arange(0, BLOCK_K)
    a_ptrs = a_ptr + offs_am[:, None] * stride_am + offs_k[None, :] * stride_ak
    b_ptrs = b_ptr + offs_k[:, None] * stride_bk + offs_bn[None, :] * stride_bn

    acc = tl.zeros((BLOCK_M, BLOCK_N), dtype=tl.float32)
    for kk in range(0, tl.cdiv(K, BLOCK_K)):
        a = tl.load(a_ptrs, mask=offs_k[None, :] < K - kk * BLOCK_K, other=0.0)
        b = tl.load(b_ptrs, mask=offs_k[:, None] < K - kk * BLOCK_K, other=0.0)
        acc = tl.dot(a, b, acc)
        a_ptrs += BLOCK_K * stride_ak
        b_ptrs += BLOCK_K * stride_bk

    c = acc.to(c_ptr.dtype.element_ty)
    offs_cm = pid_m * BLOCK_M + tl.arange(0, BLOCK_M)
    offs_cn = pid_n * BLOCK_N + tl.arange(0, BLOCK_N)
    c_ptrs = c_ptr + offs_cm[:, None] * stride_cm + offs_cn[None, :] * stride_cn
    mask = (offs_cm[:, None] < M) & (offs_cn[None, :] < N)
    tl.store(c_ptrs, c, mask=mask)

# config = {"BLOCK_K": 128, "BLOCK_M": 32, "BLOCK_N": 128, "GROUP_M": 8, "arch": "sm_100", "dtype": "fp8e4m3", "num_ctas": 1, "num_stages": 2, "num_warps": 8}
# arch = sm_100


// ===== COMPILED SASS (sm_100a) =====

	.target	sm_100a

	.elftype	@"ET_EXEC"


//--------------------- .note.nv.tkinfo           --------------------------
	.section	.note.nv.tkinfo,"",@"SHT_NOTE"
	.sectionflags	@"SHF_NOTE_NV_TKINFO"
	.tkinfo
        /*0018*/ 	.word	0x00000081
        /*0030*/ 	.string	""
        /*0030*/ 	.string	"ptxas-blackwell"
        /*0030*/ 	.string	"Cuda compilation tools, release 12.9, V12.9.86"
        /*0030*/ 	.string	"Build cuda_12.9.r12.9/compiler.36037853_0"
        /*0030*/ 	.string	"-v  -suppress-debug-info  -lineinfo  -arch sm_100a "



//--------------------- .note.nv.cuver            --------------------------
	.section	.note.nv.cuver,"",@"SHT_NOTE"
	.sectionflags	@"SHF_NOTE_NV_CUVER"
        /*0018*/ 	.short	0x0001
        /*001a*/ 	.short	0x0064
        /*001c*/ 	.short	0x0001
        /*001e*/ 	.short	0x0000
        /*0020*/ 	.short	0x0001
        /*0022*/ 	.short	0x0000


//--------------------- .nv.info                  --------------------------
	.section	.nv.info,"",@"SHT_CUDA_INFO"
	.align	4


	//----- nvinfo : EIATTR_REGCOUNT
	.align		4
        /*0000*/ 	.byte	0x04, 0x2f
        /*0002*/ 	.short	(.L_1 - .L_0)
	.align		4
.L_0:
        /*0004*/ 	.word	index@(matmul_kernel)
        /*0008*/ 	.word	0x000000ff


	//----- nvinfo : EIATTR_FRAME_SIZE
	.align		4
.L_1:
        /*000c*/ 	.byte	0x04, 0x11
        /*000e*/ 	.short	(.L_3 - .L_2)
	.align		4
.L_2:
        /*0010*/ 	.word	index@(matmul_kernel)
        /*0014*/ 	.word	0x000001c0


	//----- nvinfo : EIATTR_MIN_STACK_SIZE
	.align		4
.L_3:
        /*0018*/ 	.byte	0x04, 0x12
        /*001a*/ 	.short	(.L_5 - .L_4)
	.align		4
.L_4:
        /*001c*/ 	.word	index@(matmul_kernel)
        /*0020*/ 	.word	0x000001c0
.L_5:


//--------------------- .nv.info.matmul_kernel    --------------------------
	.section	.nv.info.matmul_kernel,"",@"SHT_CUDA_INFO"
	.sectionflags	@""
	.align	4


	//----- nvinfo : EIATTR_CUDA_API_VERSION
	.align		4
        /*0000*/ 	.byte	0x04, 0x37
        /*0002*/ 	.short	(.L_7 - .L_6)
.L_6:
        /*0004*/ 	.word	0x00000081


	//----- nvinfo : EIATTR_KPARAM_INFO
	.align		4
.L_7:
        /*0008*/ 	.byte	0x04, 0x17
        /*000a*/ 	.short	(.L_9 - .L_8)
.L_8:
        /*000c*/ 	.word	0x00000000
        /*0010*/ 	.short	0x000d
        /*0012*/ 	.short	0x0048
        /*0014*/ 	.byte	0x00, 0xf4, 0x21, 0x00


	//----- nvinfo : EIATTR_KPARAM_INFO
	.align		4
.L_9:
        /*0018*/ 	.byte	0x04, 0x17
        /*001a*/ 	.short	(.L_11 - .L_10)
.L_10:
        /*001c*/ 	.word	0x00000000
        /*0020*/ 	.short	0x000c
        /*0022*/ 	.short	0x0040
        /*0024*/ 	.byte	0x00, 0xf4, 0x21, 0x00


	//----- nvinfo : EIATTR_KPARAM_INFO
	.align		4
.L_11:
        /*0028*/ 	.byte	0x04, 0x17
        /*002a*/ 	.short	(.L_13 - .L_12)
.L_12:
        /*002c*/ 	.word	0x00000000
        /*0030*/ 	.short	0x000b
        /*0032*/ 	.short	0x0038
        /*0034*/ 	.byte	0x00, 0xf0, 0x11, 0x00


	//----- nvinfo : EIATTR_KPARAM_INFO
	.align		4
.L_13:
        /*0038*/ 	.byte	0x04, 0x17
        /*003a*/ 	.short	(.L_15 - .L_14)
.L_14:
        /*003c*/ 	.word	0x00000000
        /*0040*/ 	.short	0x000a
        /*0042*/ 	.short	0x0034
        /*0044*/ 	.byte	0x00, 0xf0, 0x11, 0x00


	//----- nvinfo : EIATTR_KPARAM_INFO
	.align		4
.L_15:
        /*0048*/ 	.byte	0x04, 0x17
        /*004a*/ 	.short	(.L_17 - .L_16)
.L_16:
        /*004c*/ 	.word	0x00000000
        /*0050*/ 	.short	0x0009
        /*0052*/ 	.short	0x0030
        /*0054*/ 	.byte	0x00, 0xf0, 0x11, 0x00


	//----- nvinfo : EIATTR_KPARAM_INFO
	.align		4
.L_17:
        /*0058*/ 	.byte	0x04, 0x17
        /*005a*/ 	.short	(.L_19 - .L_18)
.L_18:
        /*005c*/ 	.word	0x00000000
        /*0060*/ 	.short	0x0008
        /*0062*/ 	.short	0x002c
        /*0064*/ 	.byte	0x00, 0xf0, 0x11, 0x00


	//----- nvinfo : EIATTR_KPARAM_INFO
	.align		4
.L_19:
        /*0068*/ 	.byte	0x04, 0x17
        /*006a*/ 	.short	(.L_21 - .L_20)
.L_20:
        /*006c*/ 	.word	0x00000000
        /*0070*/ 	.short	0x0007
        /*0072*/ 	.short	0x0028
        /*0074*/ 	.byte	0x00, 0xf0, 0x11, 0x00


	//----- nvinfo : EIATTR_KPARAM_INFO
	.align		4
.L_21:
        /*0078*/ 	.byte	0x04, 0x17
        /*007a*/ 	.short	(.L_23 - .L_22)
.L_22:
        /*007c*/ 	.word	0x00000000
        /*0080*/ 	.short	0x0006
        /*0082*/ 	.short	0x0024
        /*0084*/ 	.byte	0x00, 0xf0, 0x11, 0x00


	//----- nvinfo : EIATTR_KPARAM_INFO
	.align		4
.L_23:
        /*0088*/ 	.byte	0x04, 0x17
        /*008a*/ 	.short	(.L_25 - .L_24)
.L_24:
        /*008c*/ 	.word	0x00000000
        /*0090*/ 	.short	0x0005
        /*0092*/ 	.short	0x0020
        /*0094*/ 	.byte	0x00, 0xf0, 0x11, 0x00


	//----- nvinfo : EIATTR_KPARAM_INFO
	.align		4
.L_25:
        /*0098*/ 	.byte	0x04, 0x17
        /*009a*/ 	.short	(.L_27 - .L_26)
.L_26:
        /*009c*/ 	.word	0x00000000
        /*00a0*/ 	.short	0x0004
        /*00a2*/ 	.short	0x001c
        /*00a4*/ 	.byte	0x00, 0xf0, 0x11, 0x00


	//----- nvinfo : EIATTR_KPARAM_INFO
	.align		4
.L_27:
        /*00a8*/ 	.byte	0x04, 0x17
        /*00aa*/ 	.short	(.L_29 - .L_28)
.L_28:
        /*00ac*/ 	.word	0x00000000
        /*00b0*/ 	.short	0x0003
        /*00b2*/ 	.short	0x0018
        /*00b4*/ 	.byte	0x00, 0xf0, 0x11, 0x00


	//----- nvinfo : EIATTR_KPARAM_INFO
	.align		4
.L_29:
        /*00b8*/ 	.byte	0x04, 0x17
        /*00ba*/ 	.short	(.L_31 - .L_30)
.L_30:
        /*00bc*/ 	.word	0x00000000
        /*00c0*/ 	.short	0x0002
        /*00c2*/ 	.short	0x0010
        /*00c4*/ 	.byte	0x00, 0xf4, 0x21, 0x00


	//----- nvinfo : EIATTR_KPARAM_INFO
	.align		4
.L_31:
        /*00c8*/ 	.byte	0x04, 0x17
        /*00ca*/ 	.short	(.L_33 - .L_32)
.L_32:
        /*00cc*/ 	.word	0x00000000
        /*00d0*/ 	.short	0x0001
        /*00d2*/ 	.short	0x0008
        /*00d4*/ 	.byte	0x00, 0xf4, 0x21, 0x00


	//----- nvinfo : EIATTR_KPARAM_INFO
	.align		4
.L_33:
        /*00d8*/ 	.byte	0x04, 0x17
        /*00da*/ 	.short	(.L_35 - .L_34)
.L_34:
        /*00dc*/ 	.word	0x00000000
        /*00e0*/ 	.short	0x0000
        /*00e2*/ 	.short	0x0000
        /*00e4*/ 	.byte	0x00, 0xf4, 0x21, 0x00


	//----- nvinfo : EIATTR_SPARSE_MMA_MASK
	.align		4
.L_35:
        /*00e8*/ 	.byte	0x03, 0x50
        /*00ea*/ 	.short	0x0000


	//----- nvinfo : EIATTR_MAXREG_COUNT
	.align		4
        /*00ec*/ 	.byte	0x03, 0x1b
        /*00ee*/ 	.short	0x00ff


	//----- nvinfo : EIATTR_NUM_BARRIERS
	.align		4
        /*00f0*/ 	.byte	0x02, 0x4c
        /*00f2*/ 	.byte	0x01
	.zero		1


	//----- nvinfo : EIATTR_ANNOTATIONS
	.align		4
        /*00f4*/ 	.byte	0x04, 0x55
        /*00f6*/ 	.short	(.L_37 - .L_36)


	//   ....[0]....
.L_36:
        /*00f8*/ 	.word	0x00000001
        /*00fc*/ 	.byte	0x90, 0x05, 0x00, 0x00, 0x01, 0x00, 0x00, 0x00, 0xa0, 0x05, 0x00, 0x00, 0x01, 0x00, 0x00, 0x00
        /* <DEDUP_REMOVED lines=135> */
        /*097c*/ 	.byte	0xc0, 0x98, 0x00, 0x00, 0x01, 0x00, 0x00, 0x00, 0x10, 0x99, 0x00, 0x00


	//----- nvinfo : EIATTR_VRC_CTA_INIT_COUNT
	.align		4
.L_37:
        /*0988*/ 	.byte	0x02, 0x4a
	.zero		1
	.zero		1


	//----- nvinfo : EIATTR_EXIT_INSTR_OFFSETS
	.align		4
        /*098c*/ 	.byte	0x04, 0x1c
        /*098e*/ 	.short	(.L_39 - .L_38)


	//   ....[0]....
.L_38:
        /*0990*/ 	.word	0x0000a490


	//   ....[1]....
        /*0994*/ 	.word	0x0000a4b0


	//----- nvinfo : EIATTR_REQNTID
	.align		4
.L_39:
        /*0998*/ 	.byte	0x04, 0x10
        /*099a*/ 	.short	(.L_41 - .L_40)
.L_40:
        /*099c*/ 	.word	0x00000100
        /*09a0*/ 	.word	0x00000001
        /*09a4*/ 	.word	0x00000001


	//----- nvinfo : EIATTR_CBANK_PARAM_SIZE
	.align		4
.L_41:
        /*09a8*/ 	.byte	0x03, 0x19
        /*09aa*/ 	.short	0x0050


	//----- nvinfo : EIATTR_PARAM_CBANK
	.align		4
        /*09ac*/ 	.byte	0x04, 0x0a
        /*09ae*/ 	.short	(.L_43 - .L_42)
	.align		4
.L_42:
        /*09b0*/ 	.word	index@(.nv.constant0.matmul_kernel)
        /*09b4*/ 	.short	0x0380
        /*09b6*/ 	.short	0x0050


	//----- nvinfo : EIATTR_SW_WAR
	.align		4
.L_43:
        /*09b8*/ 	.byte	0x04, 0x36
        /*09ba*/ 	.short	(.L_45 - .L_44)
.L_44:
        /*09bc*/ 	.word	0x00000008
.L_45:


//--------------------- .nv.compat                --------------------------
	.section	.nv.compat,"",@"SHT_CUDA_COMPAT_INFO"
	.align	4
        /*0000*/ 	.byte	0x02, 0x02, 0x02, 0x00, 0x02, 0x05, 0x05, 0x00, 0x02, 0x03, 0x00, 0x00, 0x02, 0x06, 0x01, 0x00


//--------------------- .nv.callgraph             --------------------------
	.section	.nv.callgraph,"",@"SHT_CUDA_CALLGRAPH"
	.align	4
	.sectionentsize	8
	.align		4
        /*0000*/ 	.word	0x00000000
	.align		4
        /*0004*/ 	.word	0xffffffff
	.align		4
        /*0008*/ 	.word	0x00000000
	.align		4
        /*000c*/ 	.word	0xfffffffe
	.align		4
        /*0010*/ 	.word	0x00000000
	.align		4
        /*0014*/ 	.word	0xfffffffd
	.align		4
        /*0018*/ 	.word	0x00000000
	.align		4
        /*001c*/ 	.word	0xfffffffc


//--------------------- .text.matmul_kernel       --------------------------
	.section	.text.matmul_kernel,"ax",@progbits
	.align	128
        .global         matmul_kernel
        .type           matmul_kernel,@function
        .size           matmul_kernel,(.L_x_3 - matmul_kernel)
        .other          matmul_kernel,@"STO_CUDA_ENTRY STV_DEFAULT"
matmul_kernel:
.text.matmul_kernel:
[----:B------:R-:W0:Y:S08]  /*0000*/  LDC R1, c[0x0][0x37c] ;  /* 0x0000df00ff017b82 */ /* 0x000e300000000800 */
[----:B------:R-:W1:Y:S01]  /*0010*/  LDC.64 R40, c[0x0][0x398] ;  /* 0x0000e600ff287b82 */ /* 0x000e620000000a00 */
[----:B------:R-:W2:Y:S01]  /*0020*/  S2R R5, SR_CTAID.X ;  /* 0x0000000000057919 */ /* 0x000ea20000002500 */
[----:B------:R-:W3:Y:S01]  /*0030*/  LDCU UR4, c[0x0][0x3a0] ;  /* 0x00007400ff0477ac */ /* 0x000ee20008000800 */
[----:B0-----:R-:W-:Y:S01]  /*0040*/  VIADD R1, R1, 0xfffffe40 ;  /* 0xfffffe4001017836 */ /* 0x001fe20000000000 */
[----:B------:R-:W-:Y:S01]  /*0050*/  CS2R R72, SRZ ;  /* 0x0000000000487805 */ /* 0x000fe2000001ff00 */
[----:B------:R-:W0:Y:S01]  /*0060*/  S2R R54, SR_TID.X ;  /* 0x0000000000367919 */ /* 0x000e220000002100 */
[----:B------:R-:W-:-:S02]  /*0070*/  CS2R R74, SRZ ;  /* 0x00000000004a7805 */ /* 0x000fc4000001ff00 */
[----:B------:R-:W-:Y:S02]  /*0080*/  CS2R R56, SRZ ;  /* 0x0000000000387805 */ /* 0x000fe4000001ff00 */
[----:B------:R-:W-:Y:S02]  /*0090*/  CS2R R58, SRZ ;  /* 0x00000000003a7805 */ /* 0x000fe4000001ff00 */
[----:B------:R-:W-:Y:S02]  /*00a0*/  CS2R R60, SRZ ;  /* 0x00000000003c7805 */ /* 0x000fe4000001ff00 */
[----:B------:R-:W-:Y:S02]  /*00b0*/  CS2R R62, SRZ ;  /* 0x00000000003e7805 */ /* 0x000fe4000001ff00 */
[----:B------:R-:W-:Y:S02]  /*00c0*/  CS2R R64, SRZ ;  /* 0x0000000000407805 */ /* 0x000fe4000001ff00 */
[----:B------:R-:W-:Y:S01]  /*00d0*/  CS2R R66, SRZ ;  /* 0x0000000000427805 */ /* 0x000fe2000001ff00 */
[----:B------:R-:W4:Y:S01]  /*00e0*/  LDCU.64 UR10, c[0x0][0x358] ;  /* 0x00006b00ff0a77ac */ /* 0x000f220008000a00 */
[----:B---3--:R-:W-:Y:S01]  /*00f0*/  UIADD3 UR4, UPT, UPT, UR4, 0x7f, URZ ;  /* 0x0000007f04047890 */ /* 0x008fe2000fffe0ff */
[----:B-1----:R-:W-:-:S03]  /*0100*/  VIADD R0, R41, 0x7f ;  /* 0x0000007f29007836 */ /* 0x002fc60000000000 */
[----:B------:R-:W-:Y:S02]  /*0110*/  UISETP.GE.AND UP0, UPT, UR4, 0x80, UPT ;  /* 0x000000800400788c */ /* 0x000fe4000bf06270 */
[----:B------:R-:W-:-:S04]  /*0120*/  SHF.R.S32.HI R3, RZ, 0x1f, R0 ;  /* 0x0000001fff037819 */ /* 0x000fc80000011400 */
[----:B------:R-:W-:Y:S02]  /*0130*/  LEA.HI R3, R3, R0, RZ, 0x7 ;  /* 0x0000000003037211 */ /* 0x000fe400078f38ff */
[----:B--2---:R-:W-:Y:S02]  /*0140*/  IABS R8, R5 ;  /* 0x0000000500087213 */ /* 0x004fe40000000000 */
[----:B------:R-:W-:Y:S02]  /*0150*/  SHF.R.S32.HI R3, RZ, 0x7, R3 ;  /* 0x00000007ff037819 */ /* 0x000fe40000011403 */
[----:B0-----:R-:W-:-:S03]  /*0160*/  SHF.R.U32.HI R68, RZ, 0x5, R54 ;  /* 0x00000005ff447819 */ /* 0x001fc60000011636 */
[----:B------:R-:W-:Y:S01]  /*0170*/  IMAD.SHL.U32 R4, R3, 0x8, RZ ;  /* 0x0000000803047824 */ /* 0x000fe200078e00ff */
[----:B------:R-:W-:-:S04]  /*0180*/  SGXT.U32 R68, R68, 0x3 ;  /* 0x000000034444781a */ /* 0x000fc80000000000 */
[-C--:B------:R-:W-:Y:S02]  /*0190*/  IABS R7, R4.reuse ;  /* 0x0000000400077213 */ /* 0x080fe40000000000 */
[----:B------:R-:W-:Y:S02]  /*01a0*/  IABS R10, R4 ;  /* 0x00000004000a7213 */ /* 0x000fe40000000000 */
[----:B------:R-:W0:Y:S08]  /*01b0*/  I2F.RP R0, R7 ;  /* 0x0000000700007306 */ /* 0x000e300000209400 */
[----:B0-----:R-:W0:Y:S02]  /*01c0*/  MUFU.RCP R0, R0 ;  /* 0x0000000000007308 */ /* 0x001e240000001000 */
[----:B0-----:R-:W-:-:S02]  /*01d0*/  VIADD R2, R0, 0xffffffe ;  /* 0x0ffffffe00027836 */ /* 0x001fc40000000000 */
[----:B------:R-:W-:-:S04]  /*01e0*/  IMAD.MOV R0, RZ, RZ, -R10 ;  /* 0x000000ffff007224 */ /* 0x000fc800078e0a0a */
[----:B------:R0:W1:Y:S02]  /*01f0*/  F2I.FTZ.U32.TRUNC.NTZ R3, R2 ;  /* 0x0000000200037305 */ /* 0x000064000021f000 */
[----:B0-----:R-:W-:Y:S02]  /*0200*/  IMAD.MOV.U32 R2, RZ, RZ, RZ ;  /* 0x000000ffff027224 */ /* 0x001fe400078e00ff */
[----:B-1----:R-:W-:-:S04]  /*0210*/  IMAD.MOV R6, RZ, RZ, -R3 ;  /* 0x000000ffff067224 */ /* 0x002fc800078e0a03 */
[----:B------:R-:W-:Y:S02]  /*0220*/  IMAD R9, R6, R7, RZ ;  /* 0x0000000706097224 */ /* 0x000fe400078e02ff */
[----:B------:R-:W-:Y:S02]  /*0230*/  IMAD.MOV.U32 R6, RZ, RZ, R8 ;  /* 0x000000ffff067224 */ /* 0x000fe400078e0008 */
[----:B------:R-:W-:-:S06]  /*0240*/  IMAD.HI.U32 R3, R3, R9, R2 ;  /* 0x0000000903037227 */ /* 0x000fcc00078e0002 */
[----:B------:R-:W-:-:S04]  /*0250*/  IMAD.HI.U32 R3, R3, R6, RZ ;  /* 0x0000000603037227 */ /* 0x000fc800078e00ff */
[----:B------:R-:W-:-:S05]  /*0260*/  IMAD R0, R3, R0, R6 ;  /* 0x0000000003007224 */ /* 0x000fca00078e0206 */
[----:B------:R-:W-:-:S13]  /*0270*/  ISETP.GT.U32.AND P1, PT, R7, R0, PT ;  /* 0x000000000700720c */ /* 0x000fda0003f24070 */
[----:B------:R-:W-:Y:S02]  /*0280*/  @!P1 IMAD.IADD R0, R0, 0x1, -R7 ;  /* 0x0000000100009824 */ /* 0x000fe400078e0a07 */
[----:B------:R-:W-:Y:S01]  /*0290*/  @!P1 VIADD R3, R3, 0x1 ;  /* 0x0000000103039836 */ /* 0x000fe20000000000 */
[----:B------:R-:W-:Y:S02]  /*02a0*/  ISETP.NE.AND P1, PT, R4, RZ, PT ;  /* 0x000000ff0400720c */ /* 0x000fe40003f25270 */
[----:B------:R-:W-:Y:S02]  /*02b0*/  ISETP.GE.U32.AND P0, PT, R0, R7, PT ;  /* 0x000000070000720c */ /* 0x000fe40003f06070 */
[----:B------:R-:W-:-:S04]  /*02c0*/  LOP3.LUT R0, R5, R4, RZ, 0x3c, !PT ;  /* 0x0000000405007212 */ /* 0x000fc800078e3cff */
[----:B------:R-:W-:Y:S01]  /*02d0*/  ISETP.GE.AND P2, PT, R0, RZ, PT ;  /* 0x000000ff0000720c */ /* 0x000fe20003f46270 */
[----:B------:R-:W-:-:S06]  /*02e0*/  VIADD R0, R40, 0x1f ;  /* 0x0000001f28007836 */ /* 0x000fcc0000000000 */
[----:B------:R-:W-:-:S04]  /*02f0*/  @P0 VIADD R3, R3, 0x1 ;  /* 0x0000000103030836 */ /* 0x000fc80000000000 */
[----:B------:R-:W-:Y:S01]  /*0300*/  IMAD.MOV.U32 R2, RZ, RZ, R3 ;  /* 0x000000ffff027224 */ /* 0x000fe200078e0003 */
[----:B------:R-:W-:-:S03]  /*0310*/  SHF.R.S32.HI R3, RZ, 0x1f, R0 ;  /* 0x0000001fff037819 */ /* 0x000fc60000011400 */
[----:B------:R-:W-:Y:S01]  /*0320*/  @!P2 IMAD.MOV R2, RZ, RZ, -R2 ;  /* 0x000000ffff02a224 */ /* 0x000fe200078e0a02 */
[----:B------:R-:W-:Y:S02]  /*0330*/  @!P1 LOP3.LUT R2, RZ, R4, RZ, 0x33, !PT ;  /* 0x00000004ff029212 */ /* 0x000fe400078e33ff */
[----:B------:R-:W-:-:S03]  /*0340*/  LEA.HI R3, R3, R0, RZ, 0x5 ;  /* 0x0000000003037211 */ /* 0x000fc600078f28ff */
[----:B------:R-:W-:Y:S02]  /*0350*/  IMAD.SHL.U32 R6, R2, 0x8, RZ ;  /* 0x0000000802067824 */ /* 0x000fe400078e00ff */
[----:B------:R-:W-:-:S03]  /*0360*/  IMAD.MOV R2, RZ, RZ, -R2 ;  /* 0x000000ffff027224 */ /* 0x000fc600078e0a02 */
[----:B------:R-:W-:Y:S01]  /*0370*/  LEA.HI.SX32 R3, R3, -R6, 0x1b ;  /* 0x8000000603037211 */ /* 0x000fe200078fdaff */
[----:B------:R-:W-:-:S03]  /*0380*/  IMAD R4, R4, R2, R5 ;  /* 0x0000000204047224 */ /* 0x000fc600078e0205 */
[----:B------:R-:W-:Y:S02]  /*0390*/  VIMNMX R11, PT, PT, R3, 0x8, PT ;  /* 0x00000008030b7848 */ /* 0x000fe40003fe0100 */
[----:B------:R-:W-:Y:S02]  /*03a0*/  IABS R9, R4 ;  /* 0x0000000400097213 */ /* 0x000fe40000000000 */
[----:B------:R-:W-:-:S04]  /*03b0*/  IABS R7, R11 ;  /* 0x0000000b00077213 */ /* 0x000fc80000000000 */
[----:B------:R-:W0:Y:S08]  /*03c0*/  I2F.RP R0, R7 ;  /* 0x0000000700007306 */ /* 0x000e300000209400 */
[----:B0-----:R-:W0:Y:S02]  /*03d0*/  MUFU.RCP R0, R0 ;  /* 0x0000000000007308 */ /* 0x001e240000001000 */
[----:B0-----:R-:W-:-:S06]  /*03e0*/  VIADD R3, R0, 0xffffffe ;  /* 0x0ffffffe00037836 */ /* 0x001fcc0000000000 */
[----:B------:R-:W0:Y:S02]  /*03f0*/  F2I.FTZ.U32.TRUNC.NTZ R3, R3 ;  /* 0x0000000300037305 */ /* 0x000e24000021f000 */
[----:B0-----:R-:W-:-:S04]  /*0400*/  IMAD.MOV R8, RZ, RZ, -R3 ;  /* 0x000000ffff087224 */ /* 0x001fc800078e0a03 */
[----:B------:R-:W-:Y:S01]  /*0410*/  IMAD.MOV.U32 R2, RZ, RZ, R8 ;  /* 0x000000ffff027224 */ /* 0x000fe200078e0008 */
[----:B------:R-:W-:-:S03]  /*0420*/  IABS R8, R11 ;  /* 0x0000000b00087213 */ /* 0x000fc60000000000 */
[----:B------:R-:W-:Y:S02]  /*0430*/  IMAD R5, R2, R7, RZ ;  /* 0x0000000702057224 */ /* 0x000fe400078e02ff */
[----:B------:R-:W-:Y:S02]  /*0440*/  IMAD.MOV.U32 R2, RZ, RZ, RZ ;  /* 0x000000ffff027224 */ /* 0x000fe400078e00ff */
[----:B------:R-:W-:Y:S02]  /*0450*/  IMAD.MOV R0, RZ, RZ, -R8 ;  /* 0x000000ffff007224 */ /* 0x000fe400078e0a08 */
[----:B------:R-:W-:Y:S01]  /*0460*/  IMAD.HI.U32 R2, R3, R5, R2 ;  /* 0x0000000503027227 */ /* 0x000fe200078e0002 */
[----:B------:R-:W-:-:S05]  /*0470*/  LOP3.LUT R3, R54, 0x1f, RZ, 0xc0, !PT ;  /* 0x0000001f36037812 */ /* 0x000fca00078ec0ff */
        /* <DEDUP_REMOVED lines=8> */
[----:B------:R-:W-:-:S07]  /*0500*/  ISETP.GE.AND P2, PT, R0, RZ, PT ;  /* 0x000000ff0000720c */ /* 0x000fce0003f46270 */
[----:B------:R-:W-:-:S06]  /*0510*/  @P0 VIADD R2, R2, 0x1 ;  /* 0x0000000102020836 */ /* 0x000fcc0000000000 */
[----:B------:R-:W-:Y:S01]  /*0520*/  @!P2 IMAD.MOV R2, RZ, RZ, -R2 ;  /* 0x000000ffff02a224 */ /* 0x000fe200078e0a02 */
[----:B------:R-:W-:-:S05]  /*0530*/  @!P1 LOP3.LUT R2, RZ, R11, RZ, 0x33, !PT ;  /* 0x0000000bff029212 */ /* 0x000fca00078e33ff */
[----:B------:R-:W-:Y:S02]  /*0540*/  IMAD.MOV R0, RZ, RZ, -R2 ;  /* 0x000000ffff007224 */ /* 0x000fe400078e0a02 */
[----:B------:R-:W-:Y:S02]  /*0550*/  IMAD.SHL.U32 R12, R2, 0x80, RZ ;  /* 0x00000080020c7824 */ /* 0x000fe400078e00ff */
[----:B------:R-:W-:-:S04]  /*0560*/  IMAD R0, R11, R0, R4 ;  /* 0x000000000b007224 */ /* 0x000fc800078e0204 */
[----:B------:R-:W-:-:S04]  /*0570*/  IMAD.IADD R0, R6, 0x1, R0 ;  /* 0x0000000106007824 */ /* 0x000fc800078e0200 */
[----:B------:R-:W-:-:S05]  /*0580*/  IMAD R17, R0, 0x20, R3 ;  /* 0x0000002000117824 */ /* 0x000fca00078e0203 */
[----:B------:R0:W-:Y:S04]  /*0590*/  STL [R1+0xb4], R17 ;  /* 0x0000b41101007387 */ /* 0x0001e80000100800 */
[----:B------:R0:W-:Y:S01]  /*05a0*/  STL [R1+0xb0], R12 ;  /* 0x0000b00c01007387 */ /* 0x0001e20000100800 */
[----:B----4-:R-:W-:Y:S05]  /*05b0*/  BRA.U !UP0, `(.L_x_0) ;  /* 0x0000009108c07547 */ /* 0x010fea000b800000 */
[----:B------:R-:W-:Y:S01]  /*05c0*/  IABS R10, R40 ;  /* 0x00000028000a7213 */ /* 0x000fe20000000000 */
[----:B------:R-:W1:Y:S01]  /*05d0*/  LDCU UR5, c[0x0][0x3b0] ;  /* 0x00007600ff0577ac */ /* 0x000e620008000800 */
[----:B------:R-:W-:Y:S01]  /*05e0*/  IABS R2, R41 ;  /* 0x0000002900027213 */ /* 0x000fe20000000000 */
[----:B------:R-:W2:Y:S01]  /*05f0*/  LDC R133, c[0x0][0x3a8] ;  /* 0x0000ea00ff857b82 */ /* 0x000ea20000000800 */
[----:B------:R-:W3:Y:S01]  /*0600*/  I2F.RP R3, R10 ;  /* 0x0000000a00037306 */ /* 0x000ee20000209400 */
[----:B------:R-:W-:Y:S01]  /*0610*/  IABS R8, R17 ;  /* 0x0000001100087213 */ /* 0x000fe20000000000 */
[----:B------:R-:W4:Y:S01]  /*0620*/  LDCU UR7, c[0x0][0x3a4] ;  /* 0x00007480ff0777ac */ /* 0x000f220008000800 */
[----:B------:R-:W5:Y:S05]  /*0630*/  LDCU.128 UR12, c[0x0][0x380] ;  /* 0x00007000ff0c77ac */ /* 0x000f6a0008000c00 */
[----:B------:R-:W0:Y:S01]  /*0640*/  I2F.RP R0, R2 ;  /* 0x0000000200007306 */ /* 0x000e220000209400 */
[----:B------:R-:W1:Y:S01]  /*0650*/  LDCU UR6, c[0x0][0x3ac] ;  /* 0x00007580ff0677ac */ /* 0x000e620008000800 */
[----:B------:R-:W1:Y:S06]  /*0660*/  LDCU UR8, c[0x0][0x3a0] ;  /* 0x00007400ff0877ac */ /* 0x000e6c0008000800 */
[----:B---3--:R-:W3:Y:S08]  /*0670*/  MUFU.RCP R3, R3 ;  /* 0x0000000300037308 */ /* 0x008ef00000001000 */
[----:B0-----:R-:W0:Y:S01]  /*0680*/  MUFU.RCP R0, R0 ;  /* 0x0000000000007308 */ /* 0x001e220000001000 */
[----:B---3--:R-:W-:Y:S01]  /*0690*/  VIADD R6, R3, 0xffffffe ;  /* 0x0ffffffe03067836 */ /* 0x008fe20000000000 */
[----:B------:R-:W-:-:S02]  /*06a0*/  SHF.R.U32.HI R3, RZ, 0x7, R54 ;  /* 0x00000007ff037819 */ /* 0x000fc40000011636 */
[----:B------:R-:W-:-:S04]  /*06b0*/  LOP3.LUT R54, R54, 0x7f, RZ, 0xc0, !PT ;  /* 0x0000007f36367812 */ /* 0x000fc800078ec0ff */
[----:B------:R3:W2:Y:S01]  /*06c0*/  F2I.FTZ.U32.TRUNC.NTZ R7, R6 ;  /* 0x0000000600077305 */ /* 0x0006a2000021f000 */
[----:B------:R-:W-:Y:S01]  /*06d0*/  SGXT.U32 R3, R3, 0x1 ;  /* 0x000000010303781a */ /* 0x000fe20000000000 */
[----:B0-----:R-:W-:-:S03]  /*06e0*/  VIADD R4, R0, 0xffffffe ;  /* 0x0ffffffe00047836 */ /* 0x001fc60000000000 */
[----:B------:R-:W-:Y:S01]  /*06f0*/  LOP3.LUT R3, R12, R3, RZ, 0xfc, !PT ;  /* 0x000000030c037212 */ /* 0x000fe200078efcff */
[----:B-1----:R-:W-:Y:S02]  /*0700*/  IMAD R54, R54, UR6, RZ ;  /* 0x0000000636367c24 */ /* 0x002fe4000f8e02ff */
[----:B------:R0:W1:Y:S01]  /*0710*/  F2I.FTZ.U32.TRUNC.NTZ R5, R4 ;  /* 0x0000000400057305 */ /* 0x000062000021f000 */
[----:B---3--:R-:W-:Y:S01]  /*0720*/  IMAD.MOV.U32 R6, RZ, RZ, RZ ;  /* 0x000000ffff067224 */ /* 0x008fe200078e00ff */
[C---:B------:R-:W-:Y:S02]  /*0730*/  LOP3.LUT R12, R3.reuse, 0x7c, RZ, 0xfc, !PT ;  /* 0x0000007c030c7812 */ /* 0x040fe400078efcff */
[C---:B------:R-:W-:Y:S02]  /*0740*/  LOP3.LUT R14, R3.reuse, 0x7a, RZ, 0xfc, !PT ;  /* 0x0000007a030e7812 */ /* 0x040fe400078efcff */
[C---:B------:R-:W-:Y:S01]  /*0750*/  LOP3.LUT R15, R3.reuse, 0x78, RZ, 0xfc, !PT ;  /* 0x00000078030f7812 */ /* 0x040fe200078efcff */
[----:B--2---:R-:W-:Y:S01]  /*0760*/  IMAD.MOV R9, RZ, RZ, -R7 ;  /* 0x000000ffff097224 */ /* 0x004fe200078e0a07 */
[----:B------:R-:W-:Y:S01]  /*0770*/  IABS R13, R14 ;  /* 0x0000000e000d7213 */ /* 0x000fe20000000000 */
[----:B0-----:R-:W-:Y:S01]  /*0780*/  IMAD.MOV.U32 R4, RZ, RZ, RZ ;  /* 0x000000ffff047224 */ /* 0x001fe200078e00ff */
[----:B------:R-:W-:Y:S01]  /*0790*/  LOP3.LUT R16, R3, 0x76, RZ, 0xfc, !PT ;  /* 0x0000007603107812 */ /* 0x000fe200078efcff */
[----:B------:R-:W-:Y:S01]  /*07a0*/  IMAD R9, R9, R10, RZ ;  /* 0x0000000a09097224 */ /* 0x000fe200078e02ff */
[----:B------:R-:W-:-:S02]  /*07b0*/  LOP3.LUT R18, R3, 0x74, RZ, 0xfc, !PT ;  /* 0x0000007403127812 */ /* 0x000fc400078efcff */
[----:B------:R-:W-:Y:S01]  /*07c0*/  LOP3.LUT R21, R3, 0x6e, RZ, 0xfc, !PT ;  /* 0x0000006e03157812 */ /* 0x000fe200078efcff */
[----:B------:R-:W-:Y:S01]  /*07d0*/  IMAD.HI.U32 R7, R7, R9, R6 ;  /* 0x0000000907077227 */ /* 0x000fe200078e0006 */
[C---:B------:R-:W-:Y:S02]  /*07e0*/  LOP3.LUT R20, R3.reuse, 0x70, RZ, 0xfc, !PT ;  /* 0x0000007003147812 */ /* 0x040fe400078efcff */
[----:B------:R-:W-:Y:S01]  /*07f0*/  IABS R19, R21 ;  /* 0x0000001500137213 */ /* 0x000fe20000000000 */
[----:B------:R-:W-:Y:S01]  /*0800*/  IMAD.MOV.U32 R9, RZ, RZ, R8 ;  /* 0x000000ffff097224 */ /* 0x000fe200078e0008 */
[C---:B------:R-:W-:Y:S01]  /*0810*/  LOP3.LUT R8, R3.reuse, 0x7e, RZ, 0xfc, !PT ;  /* 0x0000007e03087812 */ /* 0x040fe200078efcff */
[----:B-1----:R-:W-:Y:S01]  /*0820*/  IMAD.MOV R11, RZ, RZ, -R5 ;  /* 0x000000ffff0b7224 */ /* 0x002fe200078e0a05 */
[----:B------:R-:W-:Y:S01]  /*0830*/  LOP3.LUT R22, R3, 0x6c, RZ, 0xfc, !PT ;  /* 0x0000006c03167812 */ /* 0x000fe200078efcff */
[----:B------:R-:W-:Y:S01]  /*0840*/  IMAD.HI.U32 R7, R7, R9, RZ ;  /* 0x0000000907077227 */ /* 0x000fe200078e00ff */
[----:B------:R-:W-:-:S02]  /*0850*/  ISETP.GE.AND P4, PT, R8, RZ, PT ;  /* 0x000000ff0800720c */ /* 0x000fc40003f86270 */
[C---:B------:R-:W-:Y:S01]  /*0860*/  LOP3.LUT R24, R3.reuse, 0x62, RZ, 0xfc, !PT ;  /* 0x0000006203187812 */ /* 0x040fe200078efcff */
[----:B------:R-:W-:Y:S01]  /*0870*/  IMAD.MOV R0, RZ, RZ, -R7 ;  /* 0x000000ffff007224 */ /* 0x000fe200078e0a07 */
[----:B------:R-:W-:Y:S01]  /*0880*/  LOP3.LUT R28, R3, 0x5a, RZ, 0xfc, !PT ;  /* 0x0000005a031c7812 */ /* 0x000fe200078efcff */
[----:B------:R-:W-:Y:S01]  /*0890*/  IMAD R7, R11, R2, RZ ;  /* 0x000000020b077224 */ /* 0x000fe200078e02ff */
[----:B------:R-:W-:Y:S01]  /*08a0*/  IABS R11, R12 ;  /* 0x0000000c000b7213 */ /* 0x000fe20000000000 */
[C---:B------:R-:W-:Y:S01]  /*08b0*/  IMAD R9, R10.reuse, R0, R9 ;  /* 0x000000000a097224 */ /* 0x040fe200078e0209 */
[----:B------:R-:W-:Y:S01]  /*08c0*/  IABS R0, R8 ;  /* 0x0000000800007213 */ /* 0x000fe20000000000 */
[----:B------:R-:W-:Y:S01]  /*08d0*/  IMAD.HI.U32 R4, R5, R7, R4 ;  /* 0x0000000705047227 */ /* 0x000fe200078e0004 */
[----:B------:R-:W-:Y:S02]  /*08e0*/  IABS R25, R24 ;  /* 0x0000001800197213 */ /* 0x000fe40000000000 */
[----:B------:R-:W-:Y:S01]  /*08f0*/  ISETP.GT.U32.AND P0, PT, R10, R9, PT ;  /* 0x000000090a00720c */ /* 0x000fe20003f04070 */
[----:B------:R-:W-:Y:S01]  /*0900*/  IMAD.MOV.U32 R7, RZ, RZ, R0 ;  /* 0x000000ffff077224 */ /* 0x000fe200078e0000 */
[----:B------:R-:W-:Y:S01]  /*0910*/  IABS R29, R28 ;  /* 0x0000001c001d7213 */ /* 0x000fe20000000000 */
[----:B------:R-:W-:Y:S01]  /*0920*/  IMAD.HI.U32 R5, R4, R11, RZ ;  /* 0x0000000b04057227 */ /* 0x000fe200078e00ff */
[----:B------:R-:W-:-:S02]  /*0930*/  LOP3.LUT R26, R3, 0x5c, RZ, 0xfc, !PT ;  /* 0x0000005c031a7812 */ /* 0x000fc400078efcff */
[C---:B------:R-:W-:Y:S01]  /*0940*/  LOP3.LUT R30, R3.reuse, 0x58, RZ, 0xfc, !PT ;  /* 0x00000058031e7812 */ /* 0x040fe200078efcff */
[----:B------:R-:W-:Y:S01]  /*0950*/  IMAD.HI.U32 R0, R4, R7, RZ ;  /* 0x0000000704007227 */ /* 0x000fe200078e00ff */
[----:B------:R-:W-:Y:S02]  /*0960*/  IABS R27, R26 ;  /* 0x0000001a001b7213 */ /* 0x000fe40000000000 */
[C---:B------:R-:W-:Y:S01]  /*0970*/  LOP3.LUT R32, R3.reuse, 0x54, RZ, 0xfc, !PT ;  /* 0x0000005403207812 */ /* 0x040fe200078efcff */
[----:B------:R-:W-:Y:S01]  /*0980*/  IMAD.MOV R0, RZ, RZ, -R0 ;  /* 0x000000ffff007224 */ /* 0x000fe200078e0a00 */
[C---:B------:R-:W-:Y:S01]  /*0990*/  LOP3.LUT R34, R3.reuse, 0x4a, RZ, 0xfc, !PT ;  /* 0x0000004a03227812 */ /* 0x040fe200078efcff */
[----:B------:R-:W-:Y:S01]  /*09a0*/  IMAD.MOV R5, RZ, RZ, -R5 ;  /* 0x000000ffff057224 */ /* 0x000fe200078e0a05 */
[C---:B------:R-:W-:Y:S01]  /*09b0*/  LOP3.LUT R36, R3.reuse, 0x48, RZ, 0xfc, !PT ;  /* 0x0000004803247812 */ /* 0x040fe200078efcff */
[C---:B------:R-:W-:Y:S01]  /*09c0*/  IMAD R6, R2.reuse, R0, R7 ;  /* 0x0000000002067224 */ /* 0x040fe200078e0207 */
[----:B------:R-:W-:Y:S01]  /*09d0*/  LOP3.LUT R38, R3, 0x46, RZ, 0xfc, !PT ;  /* 0x0000004603267812 */ /* 0x000fe200078efcff */
[----:B------:R-:W-:Y:S01]  /*09e0*/  IMAD R7, R2, R5, R11 ;  /* 0x0000000502077224 */ /* 0x000fe200078e020b */
[----:B------:R-:W-:Y:S01]  /*09f0*/  IABS R11, R15 ;  /* 0x0000000f000b7213 */ /* 0x000fe20000000000 */
[----:B------:R-:W-:Y:S01]  /*0a00*/  IMAD.HI.U32 R0, R4, R13, RZ ;  /* 0x0000000d04007227 */ /* 0x000fe200078e00ff */
[----:B------:R-:W-:-:S02]  /*0a10*/  ISETP.GT.U32.AND P1, PT, R2, R6, PT ;  /* 0x000000060200720c */ /* 0x000fc40003f24070 */
[----:B------:R-:W-:Y:S01]  /*0a20*/  ISETP.GT.U32.AND P2, PT, R2, R7, PT ;  /* 0x000000070200720c */ /* 0x000fe20003f44070 */
[----:B------:R-:W-:Y:S01]  /*0a30*/  @!P0 IMAD.IADD R9, R9, 0x1, -R10 ;  /* 0x0000000109098824 */ /* 0x000fe200078e0a0a */
[----:B------:R-:W-:Y:S01]  /*0a40*/  ISETP.GE.AND P0, PT, R17, RZ, PT ;  /* 0x000000ff1100720c */ /* 0x000fe20003f06270 */
[----:B------:R-:W-:Y:S01]  /*0a50*/  IMAD.MOV R0, RZ, RZ, -R0 ;  /* 0x000000ffff007224 */ /* 0x000fe200078e0a00 */
[----:B------:R-:W-:Y:S01]  /*0a60*/  IABS R17, R20 ;  /* 0x0000001400117213 */ /* 0x000fe20000000000 */
[----:B------:R-:W-:Y:S01]  /*0a70*/  IMAD.HI.U32 R5, R4, R11, RZ ;  /* 0x0000000b04057227 */ /* 0x000fe200078e00ff */
[----:B------:R-:W-:Y:S02]  /*0a80*/  ISETP.GT.U32.AND P3, PT, R10, R9, PT ;  /* 0x000000090a00720c */ /* 0x000fe40003f64070 */
[----:B------:R-:W-:Y:S01]  /*0a90*/  IABS R37, R38 ;  /* 0x0000002600257213 */ /* 0x000fe20000000000 */
[----:B------:R-:W-:Y:S01]  /*0aa0*/  IMAD R8, R2, R0, R13 ;  /* 0x0000000002087224 */ /* 0x000fe200078e020d */
[----:B------:R-:W-:Y:S01]  /*0ab0*/  IABS R13, R16 ;  /* 0x00000010000d7213 */ /* 0x000fe20000000000 */
[--C-:B------:R-:W-:Y:S01]  /*0ac0*/  @!P1 IMAD.IADD R6, R6, 0x1, -R2.reuse ;  /* 0x0000000106069824 */ /* 0x100fe200078e0a02 */
[----:B------:R-:W-:Y:S01]  /*0ad0*/  LOP3.LUT R44, R3, 0x3a, RZ, 0xfc, !PT ;  /* 0x0000003a032c7812 */ /* 0x000fe200078efcff */
[----:B------:R-:W-:Y:S01]  /*0ae0*/  IMAD.MOV R5, RZ, RZ, -R5 ;  /* 0x000000ffff057224 */ /* 0x000fe200078e0a05 */
[C---:B------:R-:W-:Y:S01]  /*0af0*/  ISETP.GT.U32.AND P1, PT, R2.reuse, R8, PT ;  /* 0x000000080200720c */ /* 0x040fe20003f24070 */
[----:B------:R-:W-:Y:S01]  /*0b00*/  @!P2 IMAD.IADD R7, R7, 0x1, -R2 ;  /* 0x000000010707a824 */ /* 0x000fe200078e0a02 */
[C---:B------:R-:W-:Y:S01]  /*0b10*/  ISETP.GT.U32.AND P6, PT, R2.reuse, R6, PT ;  /* 0x000000060200720c */ /* 0x040fe20003fc4070 */
[C---:B------:R-:W-:Y:S01]  /*0b20*/  IMAD R5, R2.reuse, R5, R11 ;  /* 0x0000000502057224 */ /* 0x040fe200078e020b */
[----:B------:R-:W-:Y:S01]  /*0b30*/  IABS R11, R18 ;  /* 0x00000012000b7213 */ /* 0x000fe20000000000 */
[----:B------:R-:W-:Y:S01]  /*0b40*/  @!P3 IMAD.IADD R9, R9, 0x1, -R10 ;  /* 0x000000010909b824 */ /* 0x000fe200078e0a0a */
[----:B------:R-:W-:-:S02]  /*0b50*/  ISETP.GT.U32.AND P5, PT, R2, R7, PT ;  /* 0x000000070200720c */ /* 0x000fc40003fa4070 */
[----:B------:R-:W-:Y:S01]  /*0b60*/  ISETP.NE.AND P3, PT, R40, RZ, PT ;  /* 0x000000ff2800720c */ /* 0x000fe20003f65270 */
[----:B------:R-:W-:Y:S01]  /*0b70*/  IMAD.MOV.U32 R0, RZ, RZ, R9 ;  /* 0x000000ffff007224 */ /* 0x000fe200078e0009 */
[----:B------:R-:W-:Y:S01]  /*0b80*/  ISETP.GE.AND P2, PT, R14, RZ, PT ;  /* 0x000000ff0e00720c */ /* 0x000fe20003f46270 */
[----:B------:R-:W-:Y:S01]  /*0b90*/  IMAD.HI.U32 R9, R4, R13, RZ ;  /* 0x0000000d04097227 */ /* 0x000fe200078e00ff */
[C---:B------:R-:W-:Y:S02]  /*0ba0*/  LOP3.LUT R46, R3.reuse, 0x38, RZ, 0xfc, !PT ;  /* 0x00000038032e7812 */ /* 0x040fe400078efcff */
[----:B------:R-:W-:Y:S01]  /*0bb0*/  LOP3.LUT R48, R3, 0x36, RZ, 0xfc, !PT ;  /* 0x0000003603307812 */ /* 0x000fe200078efcff */
[--C-:B------:R-:W-:Y:S01]  /*0bc0*/  @!P6 IMAD.IADD R6, R6, 0x1, -R2.reuse ;  /* 0x000000010606e824 */ /* 0x100fe200078e0a02 */
[----:B------:R-:W-:Y:S01]  /*0bd0*/  ISETP.GT.U32.AND P6, PT, R2, R5, PT ;  /* 0x000000050200720c */ /* 0x000fe20003fc4070 */
[--C-:B------:R-:W-:Y:S01]  /*0be0*/  @!P1 IMAD.IADD R8, R8, 0x1, -R2.reuse ;  /* 0x0000000108089824 */ /* 0x100fe200078e0a02 */
[----:B------:R-:W-:Y:S01]  /*0bf0*/  IABS R47, R46 ;  /* 0x0000002e002f7213 */ /* 0x000fe20000000000 */
[----:B------:R-:W-:Y:S01]  /*0c00*/  IMAD.MOV R9, RZ, RZ, -R9 ;  /* 0x000000ffff097224 */ /* 0x000fe200078e0a09 */
[----:B------:R-:W-:Y:S01]  /*0c10*/  IABS R49, R48 ;  /* 0x0000003000317213 */ /* 0x000fe20000000000 */
[----:B------:R-:W-:Y:S01]  /*0c20*/  @!P5 IMAD.IADD R7, R7, 0x1, -R2 ;  /* 0x000000010707d824 */ /* 0x000fe200078e0a02 */
[C---:B------:R-:W-:Y:S01]  /*0c30*/  ISETP.GT.U32.AND P1, PT, R2.reuse, R8, PT ;  /* 0x000000080200720c */ /* 0x040fe20003f24070 */
[----:B------:R-:W-:Y:S01]  /*0c40*/  IMAD R10, R2, R9, R13 ;  /* 0x00000009020a7224 */ /* 0x000fe200078e020d */
[----:B------:R-:W-:Y:S01]  /*0c50*/  ISETP.GE.AND P5, PT, R16, RZ, PT ;  /* 0x000000ff1000720c */ /* 0x000fe20003fa6270 */
[----:B------:R-:W-:Y:S01]  /*0c60*/  IMAD.HI.U32 R9, R4, R11, RZ ;  /* 0x0000000b04097227 */ /* 0x000fe200078e00ff */
[----:B------:R-:W-:-:S02]  /*0c70*/  LOP3.LUT R16, R3, 0x72, RZ, 0xfc, !PT ;  /* 0x0000007203107812 */ /* 0x000fc400078efcff */
[----:B------:R-:W-:Y:S01]  /*0c80*/  LOP3.LUT R50, R3, 0x32, RZ, 0xfc, !PT ;  /* 0x0000003203327812 */ /* 0x000fe200078efcff */
[--C-:B------:R-:W-:Y:S01]  /*0c90*/  @!P6 IMAD.IADD R5, R5, 0x1, -R2.reuse ;  /* 0x000000010505e824 */ /* 0x100fe200078e0a02 */
[C---:B------:R-:W-:Y:S01]  /*0ca0*/  LOP3.LUT R52, R3.reuse, 0x30, RZ, 0xfc, !PT ;  /* 0x0000003003347812 */ /* 0x040fe200078efcff */
[----:B------:R-:W-:Y:S01]  /*0cb0*/  IMAD.MOV R9, RZ, RZ, -R9 ;  /* 0x000000ffff097224 */ /* 0x000fe200078e0a09 */
[----:B------:R-:W-:Y:S01]  /*0cc0*/  LOP3.LUT R56, R3, 0x2e, RZ, 0xfc, !PT ;  /* 0x0000002e03387812 */ /* 0x000fe200078efcff */
[----:B------:R-:W-:Y:S01]  /*0cd0*/  IMAD.HI.U32 R13, R4, R19, RZ ;  /* 0x00000013040d7227 */ /* 0x000fe200078e00ff */
[----:B------:R-:W-:Y:S02]  /*0ce0*/  ISETP.GT.U32.AND P6, PT, R2, R5, PT ;  /* 0x000000050200720c */ /* 0x000fe40003fc4070 */
[----:B------:R-:W-:Y:S01]  /*0cf0*/  IABS R51, R52 ;  /* 0x0000003400337213 */ /* 0x000fe20000000000 */
[----:B------:R-:W-:Y:S01]  /*0d00*/  @!P1 IMAD.IADD R8, R8, 0x1, -R2 ;  /* 0x0000000108089824 */ /* 0x000fe200078e0a02 */
[C---:B------:R-:W-:Y:S01]  /*0d10*/  ISETP.GT.U32.AND P1, PT, R2.reuse, R10, PT ;  /* 0x0000000a0200720c */ /* 0x040fe20003f24070 */
[C---:B------:R-:W-:Y:S01]  /*0d20*/  IMAD R9, R2.reuse, R9, R11 ;  /* 0x0000000902097224 */ /* 0x040fe200078e020b */
[----:B------:R-:W-:Y:S01]  /*0d30*/  IABS R53, R56 ;  /* 0x0000003800357213 */ /* 0x000fe20000000000 */
[----:B------:R-:W-:Y:S01]  /*0d40*/  @!P0 IMAD.MOV R0, RZ, RZ, -R0 ;  /* 0x000000ffff008224 */ /* 0x000fe200078e0a00 */
[----:B------:R-:W-:Y:S01]  /*0d50*/  @!P3 LOP3.LUT R0, RZ, R40, RZ, 0x33, !PT ;  /* 0x00000028ff00b212 */ /* 0x000fe200078e33ff */
[----:B------:R-:W-:Y:S01]  /*0d60*/  IMAD.MOV R13, RZ, RZ, -R13 ;  /* 0x000000ffff0d7224 */ /* 0x000fe200078e0a0d */
[----:B------:R-:W-:Y:S01]  /*0d70*/  ISETP.GE.AND P3, PT, R15, RZ, PT ;  /* 0x000000ff0f00720c */ /* 0x000fe20003f66270 */
[----:B------:R-:W-:Y:S01]  /*0d80*/  @!P4 IMAD.MOV R6, RZ, RZ, -R6 ;  /* 0x000000ffff06c224 */ /* 0x000fe200078e0a06 */
[----:B------:R-:W-:Y:S01]  /*0d90*/  IABS R15, R16 ;  /* 0x00000010000f7213 */ /* 0x000fe20000000000 */
[--C-:B------:R-:W-:Y:S01]  /*0da0*/  @!P6 IMAD.IADD R5, R5, 0x1, -R2.reuse ;  /* 0x000000010505e824 */ /* 0x100fe200078e0a02 */
[C---:B------:R-:W-:Y:S01]  /*0db0*/  ISETP.GT.U32.AND P6, PT, R2.reuse, R9, PT ;  /* 0x000000090200720c */ /* 0x040fe20003fc4070 */
[----:B------:R-:W-:Y:S01]  /*0dc0*/  IMAD R13, R2, R13, R19 ;  /* 0x0000000d020d7224 */ /* 0x000fe200078e0213 */
[----:B------:R-:W-:Y:S01]  /*0dd0*/  ISETP.GE.AND P0, PT, R12, RZ, PT ;  /* 0x000000ff0c00720c */ /* 0x000fe20003f06270 */
[----:B------:R-:W-:Y:S01]  /*0de0*/  @!P1 IMAD.IADD R10, R10, 0x1, -R2 ;  /* 0x000000010a0a9824 */ /* 0x000fe200078e0a02 */
[----:B------:R-:W-:Y:S01]  /*0df0*/  ISETP.GE.AND P1, PT, R18, RZ, PT ;  /* 0x000000ff1200720c */ /* 0x000fe20003f26270 */
[----:B------:R-:W-:Y:S01]  /*0e00*/  IMAD.HI.U32 R11, R4, R15, RZ ;  /* 0x0000000f040b7227 */ /* 0x000fe200078e00ff */
[----:B------:R-:W-:-:S02]  /*0e10*/  LOP3.LUT R18, R3, 0x6a, RZ, 0xfc, !PT ;  /* 0x0000006a03127812 */ /* 0x000fc400078efcff */
[C---:B------:R-:W-:Y:S01]  /*0e20*/  LOP3.LUT R40, R3.reuse, 0x3e, RZ, 0xfc, !PT ;  /* 0x0000003e03287812 */ /* 0x040fe200078efcff */
[----:B------:R-:W-:Y:S01]  /*0e30*/  IMAD.HI.U32 R12, R4, R17, RZ ;  /* 0x00000011040c7227 */ /* 0x000fe200078e00ff */
[----:B------:R-:W-:Y:S02]  /*0e40*/  LOP3.LUT R60, R3, 0x10, RZ, 0xfc, !PT ;  /* 0x00000010033c7812 */ /* 0x000fe400078efcff */
[----:B------:R-:W-:Y:S01]  /*0e50*/  IABS R45, R40 ;  /* 0x00000028002d7213 */ /* 0x000fe20000000000 */
[----:B------:R-:W-:Y:S01]  /*0e60*/  @!P6 IMAD.IADD R9, R9, 0x1, -R2 ;  /* 0x000000010909e824 */ /* 0x000fe200078e0a02 */
[C---:B------:R-:W-:Y:S01]  /*0e70*/  ISETP.GT.U32.AND P6, PT, R2.reuse, R10, PT ;  /* 0x0000000a0200720c */ /* 0x040fe20003fc4070 */
[----:B------:R-:W-:Y:S01]  /*0e80*/  IMAD.MOV R11, RZ, RZ, -R11 ;  /* 0x000000ffff0b7224 */ /* 0x000fe200078e0a0b */
[----:B------:R-:W-:Y:S01]  /*0e90*/  IABS R83, R60 ;  /* 0x0000003c00537213 */ /* 0x000fe20000000000 */
[----:B------:R-:W-:Y:S01]  /*0ea0*/  IMAD.MOV R14, RZ, RZ, -R12 ;  /* 0x000000ffff0e7224 */ /* 0x000fe200078e0a0c */
[----:B------:R-:W-:Y:S01]  /*0eb0*/  LOP3.LUT R58, R3, 0x12, RZ, 0xfc, !PT ;  /* 0x00000012033a7812 */ /* 0x000fe200078efcff */
[C---:B------:R-:W-:Y:S01]  /*0ec0*/  IMAD R12, R2.reuse, R11, R15 ;  /* 0x0000000b020c7224 */ /* 0x040fe200078e020f */
[----:B------:R-:W-:Y:S01]  /*0ed0*/  IABS R15, R22 ;  /* 0x00000016000f7213 */ /* 0x000fe20000000000 */
[----:B------:R-:W-:Y:S01]  /*0ee0*/  @!P0 IMAD.MOV R7, RZ, RZ, -R7 ;  /* 0x000000ffff078224 */ /* 0x000fe200078e0a07 */
[C---:B------:R-:W-:Y:S01]  /*0ef0*/  ISETP.GT.U32.AND P0, PT, R2.reuse, R9, PT ;  /* 0x000000090200720c */ /* 0x040fe20003f04070 */
[C---:B------:R-:W-:Y:S01]  /*0f00*/  IMAD R11, R2.reuse, R14, R17 ;  /* 0x0000000e020b7224 */ /* 0x040fe200078e0211 */
[----:B------:R-:W-:Y:S01]  /*0f10*/  ISETP.GT.U32.AND P4, PT, R2, R12, PT ;  /* 0x0000000c0200720c */ /* 0x000fe20003f84070 */
[----:B------:R-:W-:Y:S01]  /*0f20*/  IMAD.HI.U32 R14, R4, R15, RZ ;  /* 0x0000000f040e7227 */ /* 0x000fe200078e00ff */
[----:B------:R-:W-:-:S02]  /*0f30*/  IABS R17, R18 ;  /* 0x0000001200117213 */ /* 0x000fc40000000000 */
[----:B------:R-:W-:Y:S01]  /*0f40*/  IABS R81, R58 ;  /* 0x0000003a00517213 */ /* 0x000fe20000000000 */
[----:B------:R-:W-:Y:S01]  /*0f50*/  @!P6 IMAD.IADD R10, R10, 0x1, -R2 ;  /* 0x000000010a0ae824 */ /* 0x000fe200078e0a02 */
[C---:B------:R-:W-:Y:S01]  /*0f60*/  ISETP.GT.U32.AND P6, PT, R2.reuse, R13, PT ;  /* 0x0000000d0200720c */ /* 0x040fe20003fc4070 */
[----:B------:R-:W-:Y:S01]  /*0f70*/  @!P2 IMAD.MOV R8, RZ, RZ, -R8 ;  /* 0x000000ffff08a224 */ /* 0x000fe200078e0a08 */
[----:B------:R-:W-:Y:S01]  /*0f80*/  ISETP.GT.U32.AND P2, PT, R2, R11, PT ;  /* 0x0000000b0200720c */ /* 0x000fe20003f44070 */
[----:B------:R-:W-:Y:S01]  /*0f90*/  IMAD.MOV R14, RZ, RZ, -R14 ;  /* 0x000000ffff0e7224 */ /* 0x000fe200078e0a0e */
[----:B------:R-:W-:Y:S01]  /*0fa0*/  LOP3.LUT R62, R3, 0xe, RZ, 0xfc, !PT ;  /* 0x0000000e033e7812 */ /* 0x000fe200078efcff */
[----:B------:R-:W-:Y:S01]  /*0fb0*/  @!P0 IMAD.IADD R9, R9, 0x1, -R2 ;  /* 0x0000000109098824 */ /* 0x000fe200078e0a02 */
[----:B------:R-:W-:Y:S01]  /*0fc0*/  ISETP.GE.AND P0, PT, R20, RZ, PT ;  /* 0x000000ff1400720c */ /* 0x000fe20003f06270 */
[----:B------:R-:W-:Y:S01]  /*0fd0*/  IMAD R14, R2, R14, R15 ;  /* 0x0000000e020e7224 */ /* 0x000fe200078e020f */
[----:B------:R-:W-:Y:S01]  /*0fe0*/  LOP3.LUT R20, R3, 0x68, RZ, 0xfc, !PT ;  /* 0x0000006803147812 */ /* 0x000fe200078efcff */
[----:B------:R-:W-:Y:S01]  /*0ff0*/  IMAD.HI.U32 R15, R4, R17, RZ ;  /* 0x00000011040f7227 */ /* 0x000fe200078e00ff */
[----:B------:R-:W-:-:S02]  /*1000*/  IABS R85, R62 ;  /* 0x0000003e00557213 */ /* 0x000fc40000000000 */
[----:B------:R-:W-:Y:S01]  /*1010*/  IABS R19, R20 ;  /* 0x0000001400137213 */ /* 0x000fe20000000000 */
[--C-:B------:R-:W-:Y:S01]  /*1020*/  @!P6 IMAD.IADD R13, R13, 0x1, -R2.reuse ;  /* 0x000000010d0de824 */ /* 0x100fe200078e0a02 */
[----:B------:R-:W-:Y:S01]  /*1030*/  LOP3.LUT R64, R3, 0xc, RZ, 0xfc, !PT ;  /* 0x0000000c03407812 */ /* 0x000fe200078efcff */
[--C-:B------:R-:W-:Y:S01]  /*1040*/  @!P4 IMAD.IADD R12, R12, 0x1, -R2.reuse ;  /* 0x000000010c0cc824 */ /* 0x100fe200078e0a02 */
[----:B------:R-:W-:Y:S01]  /*1050*/  ISETP.GE.AND P4, PT, R21, RZ, PT ;  /* 0x000000ff1500720c */ /* 0x000fe20003f86270 */
[----:B------:R-:W-:Y:S01]  /*1060*/  IMAD.MOV R15, RZ, RZ, -R15 ;  /* 0x000000ffff0f7224 */ /* 0x000fe200078e0a0f */
[C---:B------:R-:W-:Y:S01]  /*1070*/  ISETP.GT.U32.AND P6, PT, R2.reuse, R13, PT ;  /* 0x0000000d0200720c */ /* 0x040fe20003fc4070 */
[----:B------:R-:W-:Y:S01]  /*1080*/  @!P2 IMAD.IADD R11, R11, 0x1, -R2 ;  /* 0x000000010b0ba824 */ /* 0x000fe200078e0a02 */
[C---:B------:R-:W-:Y:S01]  /*1090*/  ISETP.GT.U32.AND P2, PT, R2.reuse, R12, PT ;  /* 0x0000000c0200720c */ /* 0x040fe20003f44070 */
[----:B------:R-:W-:Y:S01]  /*10a0*/  @!P1 IMAD.MOV R9, RZ, RZ, -R9 ;  /* 0x000000ffff099224 */ /* 0x000fe200078e0a09 */
[C---:B------:R-:W-:Y:S01]  /*10b0*/  ISETP.GT.U32.AND P1, PT, R2.reuse, R14, PT ;  /* 0x0000000e0200720c */ /* 0x040fe20003f24070 */
[----:B------:R-:W-:Y:S01]  /*10c0*/  IMAD R15, R2, R15, R17 ;  /* 0x0000000f020f7224 */ /* 0x000fe200078e0211 */
[----:B------:R-:W-:Y:S01]  /*10d0*/  IABS R87, R64 ;  /* 0x0000004000577213 */ /* 0x000fe20000000000 */
[----:B------:R-:W-:Y:S01]  /*10e0*/  @!P3 IMAD.MOV R5, RZ, RZ, -R5 ;  /* 0x000000ffff05b224 */ /* 0x000fe200078e0a05 */
[----:B------:R-:W-:Y:S01]  /*10f0*/  ISETP.GE.AND P3, PT, R16, RZ, PT ;  /* 0x000000ff1000720c */ /* 0x000fe20003f66270 */
[----:B------:R-:W-:Y:S01]  /*1100*/  IMAD.HI.U32 R16, R4, R19, RZ ;  /* 0x0000001304107227 */ /* 0x000fe200078e00ff */
[----:B------:R-:W-:-:S02]  /*1110*/  LOP3.LUT R66, R3, 0xa, RZ, 0xfc, !PT ;  /* 0x0000000a03427812 */ /* 0x000fc400078efcff */
[----:B------:R-:W-:Y:S01]  /*1120*/  LOP3.LUT R70, R3, 0x4, RZ, 0xfc, !PT ;  /* 0x0000000403467812 */ /* 0x000fe200078efcff */
[----:B------:R-:W-:Y:S01]  /*1130*/  @!P6 IMAD.IADD R13, R13, 0x1, -R2 ;  /* 0x000000010d0de824 */ /* 0x000fe200078e0a02 */
[C---:B------:R-:W-:Y:S01]  /*1140*/  ISETP.GT.U32.AND P6, PT, R2.reuse, R15, PT ;  /* 0x0000000f0200720c */ /* 0x040fe20003fc4070 */
[----:B------:R-:W-:Y:S01]  /*1150*/  IMAD.MOV R16, RZ, RZ, -R16 ;  /* 0x000000ffff107224 */ /* 0x000fe200078e0a10 */
[----:B------:R-:W-:Y:S01]  /*1160*/  IABS R89, R66 ;  /* 0x0000004200597213 */ /* 0x000fe20000000000 */
[----:B------:R-:W-:Y:S01]  /*1170*/  @!P5 IMAD.MOV R10, RZ, RZ, -R10 ;  /* 0x000000ffff0ad224 */ /* 0x000fe200078e0a0a */
[----:B------:R-:W-:Y:S01]  /*1180*/  ISETP.GT.U32.AND P5, PT, R2, R11, PT ;  /* 0x0000000b0200720c */ /* 0x000fe20003fa4070 */
[--C-:B------:R-:W-:Y:S01]  /*1190*/  @!P2 IMAD.IADD R12, R12, 0x1, -R2.reuse ;  /* 0x000000010c0ca824 */ /* 0x100fe200078e0a02 */
[----:B------:R-:W-:Y:S01]  /*11a0*/  ISETP.GE.AND P2, PT, R22, RZ, PT ;  /* 0x000000ff1600720c */ /* 0x000fe20003f46270 */
[----:B------:R-:W-:Y:S01]  /*11b0*/  @!P1 IMAD.IADD R14, R14, 0x1, -R2 ;  /* 0x000000010e0e9824 */ /* 0x000fe200078e0a02 */
[----:B------:R-:W-:Y:S01]  /*11c0*/  ISETP.GE.AND P1, PT, R20, RZ, PT ;  /* 0x000000ff1400720c */ /* 0x000fe20003f26270 */
[C---:B------:R-:W-:Y:S01]  /*11d0*/  IMAD R16, R2.reuse, R16, R19 ;  /* 0x0000001002107224 */ /* 0x040fe200078e0213 */
[C---:B------:R-:W-:Y:S01]  /*11e0*/  LOP3.LUT R22, R3.reuse, 0x66, RZ, 0xfc, !PT ;  /* 0x0000006603167812 */ /* 0x040fe200078efcff */
[----:B------:R-:W-:Y:S01]  /*11f0*/  @!P3 IMAD.MOV R12, RZ, RZ, -R12 ;  /* 0x000000ffff0cb224 */ /* 0x000fe200078e0a0c */
[----:B------:R-:W-:Y:S01]  /*1200*/  LOP3.LUT R20, R3, 0x64, RZ, 0xfc, !PT ;  /* 0x0000006403147812 */ /* 0x000fe200078efcff */
[----:B------:R-:W-:Y:S01]  /*1210*/  @!P6 IMAD.IADD R15, R15, 0x1, -R2 ;  /* 0x000000010f0fe824 */ /* 0x000fe200078e0a02 */
[----:B------:R-:W-:Y:S01]  /*1220*/  ISETP.GT.U32.AND P6, PT, R2, R14, PT ;  /* 0x0000000e0200720c */ /* 0x000fe20003fc4070 */
[----:B------:R-:W-:Y:S01]  /*1230*/  IMAD.HI.U32 R19, R4, R25, RZ ;  /* 0x0000001904137227 */ /* 0x000fe200078e00ff */
[----:B------:R-:W-:-:S02]  /*1240*/  ISETP.GT.U32.AND P3, PT, R2, R16, PT ;  /* 0x000000100200720c */ /* 0x000fc40003f64070 */
[----:B------:R-:W-:Y:S01]  /*1250*/  IABS R21, R22 ;  /* 0x0000001600157213 */ /* 0x000fe20000000000 */
[--C-:B------:R-:W-:Y:S01]  /*1260*/  @!P5 IMAD.IADD R11, R11, 0x1, -R2.reuse ;  /* 0x000000010b0bd824 */ /* 0x100fe200078e0a02 */
[----:B------:R-:W-:Y:S01]  /*1270*/  IABS R23, R20 ;  /* 0x0000001400177213 */ /* 0x000fe20000000000 */
[----:B------:R-:W-:Y:S01]  /*1280*/  @!P4 IMAD.MOV R13, RZ, RZ, -R13 ;  /* 0x000000ffff0dc224 */ /* 0x000fe200078e0a0d */
[----:B------:R-:W-:Y:S01]  /*1290*/  ISETP.GE.AND P5, PT, R18, RZ, PT ;  /* 0x000000ff1200720c */ /* 0x000fe20003fa6270 */
[----:B------:R-:W-:Y:S01]  /*12a0*/  @!P0 IMAD.MOV R11, RZ, RZ, -R11 ;  /* 0x000000ffff0b8224 */ /* 0x000fe200078e0a0b */
[----:B------:R-:W-:Y:S01]  /*12b0*/  ISETP.GT.U32.AND P0, PT, R2, R15, PT ;  /* 0x0000000f0200720c */ /* 0x000fe20003f04070 */
[----:B------:R-:W-:Y:S01]  /*12c0*/  IMAD.HI.U32 R17, R4, R21, RZ ;  /* 0x0000001504117227 */ /* 0x000fe200078e00ff */
[----:B------:R-:W-:Y:S02]  /*12d0*/  ISETP.GE.AND P4, PT, R22, RZ, PT ;  /* 0x000000ff1600720c */ /* 0x000fe40003f86270 */
[C---:B------:R-:W-:Y:S01]  /*12e0*/  LOP3.LUT R22, R3.reuse, 0x60, RZ, 0xfc, !PT ;  /* 0x0000006003167812 */ /* 0x040fe200078efcff */
[--C-:B------:R-:W-:Y:S01]  /*12f0*/  @!P6 IMAD.IADD R14, R14, 0x1, -R2.reuse ;  /* 0x000000010e0ee824 */ /* 0x100fe200078e0a02 */
[C---:B------:R-:W-:Y:S01]  /*1300*/  LOP3.LUT R72, R3.reuse, 0x2, RZ, 0xfc, !PT ;  /* 0x0000000203487812 */ /* 0x040fe200078efcff */
[----:B------:R-:W-:Y:S01]  /*1310*/  @!P3 IMAD.IADD R16, R16, 0x1, -R2 ;  /* 0x000000011010b824 */ /* 0x000fe200078e0a02 */
[----:B------:R-:W-:Y:S01]  /*1320*/  ISETP.GE.AND P3, PT, R24, RZ, PT ;  /* 0x000000ff1800720c */ /* 0x000fe20003f66270 */
[----:B------:R-:W-:Y:S01]  /*1330*/  @!P2 IMAD.MOV R14, RZ, RZ, -R14 ;  /* 0x000000ffff0ea224 */ /* 0x000fe200078e0a0e */
[----:B------:R-:W-:Y:S01]  /*1340*/  LOP3.LUT R24, R3, 0x5e, RZ, 0xfc, !PT ;  /* 0x0000005e03187812 */ /* 0x000fe200078efcff */
[----:B------:R-:W-:Y:S01]  /*1350*/  IMAD.HI.U32 R18, R4, R23, RZ ;  /* 0x0000001704127227 */ /* 0x000fe200078e00ff */
[----:B------:R-:W-:-:S02]  /*1360*/  ISETP.GT.U32.AND P2, PT, R2, R16, PT ;  /* 0x000000100200720c */ /* 0x000fc40003f44070 */
[----:B------:R-:W-:Y:S01]  /*1370*/  IABS R95, R70 ;  /* 0x00000046005f7213 */ /* 0x000fe20000000000 */
[----:B------:R-:W-:Y:S01]  /*1380*/  IMAD.MOV R17, RZ, RZ, -R17 ;  /* 0x000000ffff117224 */ /* 0x000fe200078e0a11 */
[----:B------:R-:W-:Y:S01]  /*1390*/  IABS R97, R72 ;  /* 0x0000004800617213 */ /* 0x000fe20000000000 */
[----:B------:R-:W-:Y:S01]  /*13a0*/  IMAD.MOV R18, RZ, RZ, -R18 ;  /* 0x000000ffff127224 */ /* 0x000fe200078e0a12 */
[----:B------:R-:W-:Y:S01]  /*13b0*/  IABS R99, R3 ;  /* 0x0000000300637213 */ /* 0x000fe20000000000 */
[----:B------:R-:W-:Y:S02]  /*13c0*/  IMAD.MOV R19, RZ, RZ, -R19 ;  /* 0x000000ffff137224 */ /* 0x000fe400078e0a13 */
[----:B------:R-:W-:Y:S01]  /*13d0*/  IMAD R17, R2, R17, R21 ;  /* 0x0000001102117224 */ /* 0x000fe200078e0215 */
[----:B------:R-:W-:Y:S01]  /*13e0*/  IABS R21, R22 ;  /* 0x0000001600157213 */ /* 0x000fe20000000000 */
[--C-:B------:R-:W-:Y:S01]  /*13f0*/  @!P0 IMAD.IADD R15, R15, 0x1, -R2.reuse ;  /* 0x000000010f0f8824 */ /* 0x100fe200078e0a02 */
[----:B------:R-:W-:Y:S01]  /*1400*/  ISETP.GE.AND P0, PT, R20, RZ, PT ;  /* 0x000000ff1400720c */ /* 0x000fe20003f06270 */
[C---:B------:R-:W-:Y:S01]  /*1410*/  IMAD R18, R2.reuse, R18, R23 ;  /* 0x0000001202127224 */ /* 0x040fe200078e0217 */
[C---:B------:R-:W-:Y:S01]  /*1420*/  ISETP.GT.U32.AND P6, PT, R2.reuse, R17, PT ;  /* 0x000000110200720c */ /* 0x040fe20003fc4070 */
[C---:B------:R-:W-:Y:S01]  /*1430*/  IMAD R19, R2.reuse, R19, R25 ;  /* 0x0000001302137224 */ /* 0x040fe200078e0219 */
[----:B------:R-:W-:Y:S01]  /*1440*/  IABS R25, R24 ;  /* 0x0000001800197213 */ /* 0x000fe20000000000 */
[----:B------:R-:W-:Y:S01]  /*1450*/  @!P5 IMAD.MOV R15, RZ, RZ, -R15 ;  /* 0x000000ffff0fd224 */ /* 0x000fe200078e0a0f */
[----:B------:R-:W-:Y:S01]  /*1460*/  ISETP.GT.U32.AND P5, PT, R2, R18, PT ;  /* 0x000000120200720c */ /* 0x000fe20003fa4070 */
[----:B------:R-:W-:Y:S01]  /*1470*/  @!P2 IMAD.IADD R16, R16, 0x1, -R2 ;  /* 0x000000011010a824 */ /* 0x000fe200078e0a02 */
[----:B------:R-:W-:Y:S01]  /*1480*/  ISETP.GT.U32.AND P2, PT, R2, R19, PT ;  /* 0x000000130200720c */ /* 0x000fe20003f44070 */
[----:B------:R-:W-:-:S04]  /*1490*/  IMAD.HI.U32 R20, R4, R21, RZ ;  /* 0x0000001504147227 */ /* 0x000fc800078e00ff */
[----:B------:R-:W-:Y:S02]  /*14a0*/  IMAD.MOV R20, RZ, RZ, -R20 ;  /* 0x000000ffff147224 */ /* 0x000fe400078e0a14 */
[----:B------:R-:W-:Y:S02]  /*14b0*/  @!P1 IMAD.MOV R16, RZ, RZ, -R16 ;  /* 0x000000ffff109224 */ /* 0x000fe400078e0a10 */
[----:B------:R-:W-:Y:S02]  /*14c0*/  IMAD R20, R2, R20, R21 ;  /* 0x0000001402147224 */ /* 0x000fe400078e0215 */
[--C-:B------:R-:W-:Y:S02]  /*14d0*/  @!P5 IMAD.IADD R18, R18, 0x1, -R2.reuse ;  /* 0x000000011212d824 */ /* 0x100fe400078e0a02 */
[--C-:B------:R-:W-:Y:S01]  /*14e0*/  @!P2 IMAD.IADD R19, R19, 0x1, -R2.reuse ;  /* 0x000000011313a824 */ /* 0x100fe200078e0a02 */
[C---:B------:R-:W-:Y:S01]  /*14f0*/  ISETP.GT.U32.AND P5, PT, R2.reuse, R20, PT ;  /* 0x000000140200720c */ /* 0x040fe20003fa4070 */
[----:B------:R-:W-:Y:S01]  /*1500*/  @!P6 IMAD.IADD R17, R17, 0x1, -R2 ;  /* 0x000000011111e824 */ /* 0x000fe200078e0a02 */
[----:B------:R-:W-:Y:S01]  /*1510*/  ISETP.GT.U32.AND P2, PT, R2, R18, PT ;  /* 0x000000120200720c */ /* 0x000fe20003f44070 */
[----:B------:R-:W-:Y:S01]  /*1520*/  IMAD.HI.U32 R23, R4, R29, RZ ;  /* 0x0000001d04177227 */ /* 0x000fe200078e00ff */
[----:B------:R-:W-:-:S02]  /*1530*/  ISETP.GT.U32.AND P1, PT, R2, R19, PT ;  /* 0x000000130200720c */ /* 0x000fc40003f24070 */
[----:B------:R-:W-:Y:S01]  /*1540*/  ISETP.GT.U32.AND P6, PT, R2, R17, PT ;  /* 0x000000110200720c */ /* 0x000fe20003fc4070 */
[----:B------:R-:W-:Y:S02]  /*1550*/  IMAD.MOV R23, RZ, RZ, -R23 ;  /* 0x000000ffff177224 */ /* 0x000fe400078e0a17 */
[----:B------:R-:W-:-:S04]  /*1560*/  IMAD.HI.U32 R21, R4, R25, RZ ;  /* 0x0000001904157227 */ /* 0x000fc800078e00ff */
[--C-:B------:R-:W-:Y:S02]  /*1570*/  @!P5 IMAD.IADD R20, R20, 0x1, -R2.reuse ;  /* 0x000000011414d824 */ /* 0x100fe400078e0a02 */
[C---:B------:R-:W-:Y:S01]  /*1580*/  IMAD R23, R2.reuse, R23, R29 ;  /* 0x0000001702177224 */ /* 0x040fe200078e021d */
[----:B------:R-:W-:Y:S01]  /*1590*/  IABS R29, R32 ;  /* 0x00000020001d7213 */ /* 0x000fe20000000000 */
[--C-:B------:R-:W-:Y:S01]  /*15a0*/  @!P1 IMAD.IADD R19, R19, 0x1, -R2.reuse ;  /* 0x0000000113139824 */ /* 0x100fe200078e0a02 */
[C---:B------:R-:W-:Y:S01]  /*15b0*/  ISETP.GT.U32.AND P5, PT, R2.reuse, R20, PT ;  /* 0x000000140200720c */ /* 0x040fe20003fa4070 */
[----:B------:R-:W-:Y:S02]  /*15c0*/  IMAD.MOV R21, RZ, RZ, -R21 ;  /* 0x000000ffff157224 */ /* 0x000fe400078e0a15 */
[----:B------:R-:W-:Y:S01]  /*15d0*/  @!P3 IMAD.MOV R19, RZ, RZ, -R19 ;  /* 0x000000ffff13b224 */ /* 0x000fe200078e0a13 */
[----:B------:R-:W-:Y:S01]  /*15e0*/  ISETP.GT.U32.AND P3, PT, R2, R23, PT ;  /* 0x000000170200720c */ /* 0x000fe20003f64070 */
[----:B------:R-:W-:Y:S01]  /*15f0*/  @!P6 IMAD.IADD R17, R17, 0x1, -R2 ;  /* 0x000000011111e824 */ /* 0x000fe200078e0a02 */
[----:B------:R-:W-:Y:S01]  /*1600*/  ISETP.GE.AND P6, PT, R22, RZ, PT ;  /* 0x000000ff1600720c */ /* 0x000fe20003fc6270 */
[----:B------:R-:W-:Y:S01]  /*1610*/  IMAD R21, R2, R21, R25 ;  /* 0x0000001502157224 */ /* 0x000fe200078e0219 */
[----:B------:R-:W-:Y:S01]  /*1620*/  IABS R25, R30 ;  /* 0x0000001e00197213 */ /* 0x000fe20000000000 */
[----:B------:R-:W-:-:S04]  /*1630*/  IMAD.HI.U32 R22, R4, R27, RZ ;  /* 0x0000001b04167227 */ /* 0x000fc800078e00ff */
[----:B------:R-:W-:Y:S01]  /*1640*/  @!P4 IMAD.MOV R17, RZ, RZ, -R17 ;  /* 0x000000ffff11c224 */ /* 0x000fe200078e0a11 */
[----:B------:R-:W-:Y:S01]  /*1650*/  ISETP.GE.AND P4, PT, R24, RZ, PT ;  /* 0x000000ff1800720c */ /* 0x000fe20003f86270 */
[--C-:B------:R-:W-:Y:S01]  /*1660*/  @!P2 IMAD.IADD R18, R18, 0x1, -R2.reuse ;  /* 0x000000011212a824 */ /* 0x100fe200078e0a02 */
[----:B------:R-:W-:Y:S01]  /*1670*/  ISETP.GT.U32.AND P2, PT, R2, R21, PT ;  /* 0x000000150200720c */ /* 0x000fe20003f44070 */
[----:B------:R-:W-:Y:S01]  /*1680*/  @!P5 IMAD.IADD R20, R20, 0x1, -R2 ;  /* 0x000000011414d824 */ /* 0x000fe200078e0a02 */
[----:B------:R-:W-:Y:S01]  /*1690*/  ISETP.GE.AND P5, PT, R28, RZ, PT ;  /* 0x000000ff1c00720c */ /* 0x000fe20003fa6270 */
[----:B------:R-:W-:Y:S01]  /*16a0*/  IMAD.MOV R22, RZ, RZ, -R22 ;  /* 0x000000ffff167224 */ /* 0x000fe200078e0a16 */
[----:B------:R-:W-:Y:S01]  /*16b0*/  LOP3.LUT R28, R3, 0x56, RZ, 0xfc, !PT ;  /* 0x00000056031c7812 */ /* 0x000fe200078efcff */
[----:B------:R-:W-:-:S04]  /*16c0*/  IMAD.HI.U32 R24, R4, R25, RZ ;  /* 0x0000001904187227 */ /* 0x000fc800078e00ff */
[C---:B------:R-:W-:Y:S01]  /*16d0*/  IMAD R22, R2.reuse, R22, R27 ;  /* 0x0000001602167224 */ /* 0x040fe200078e021b */
[----:B------:R-:W-:Y:S01]  /*16e0*/  IABS R27, R28 ;  /* 0x0000001c001b7213 */ /* 0x000fe20000000000 */
[----:B------:R-:W-:Y:S02]  /*16f0*/  @!P3 IMAD.IADD R23, R23, 0x1, -R2 ;  /* 0x000000011717b824 */ /* 0x000fe400078e0a02 */
[----:B------:R-:W-:Y:S01]  /*1700*/  IMAD.MOV R24, RZ, RZ, -R24 ;  /* 0x000000ffff187224 */ /* 0x000fe200078e0a18 */
[C---:B------:R-:W-:Y:S01]  /*1710*/  ISETP.GT.U32.AND P1, PT, R2.reuse, R22, PT ;  /* 0x000000160200720c */ /* 0x040fe20003f24070 */
[----:B------:R-:W-:Y:S01]  /*1720*/  @!P2 IMAD.IADD R21, R21, 0x1, -R2 ;  /* 0x000000011515a824 */ /* 0x000fe200078e0a02 */
[C---:B------:R-:W-:Y:S01]  /*1730*/  ISETP.GT.U32.AND P3, PT, R2.reuse, R23, PT ;  /* 0x000000170200720c */ /* 0x040fe20003f64070 */
[----:B------:R-:W-:Y:S02]  /*1740*/  IMAD R24, R2, R24, R25 ;  /* 0x0000001802187224 */ /* 0x000fe400078e0219 */
[----:B------:R-:W-:Y:S01]  /*1750*/  IMAD.HI.U32 R25, R4, R27, RZ ;  /* 0x0000001b04197227 */ /* 0x000fe200078e00ff */
[----:B------:R-:W-:-:S03]  /*1760*/  ISETP.GT.U32.AND P2, PT, R2, R21, PT ;  /* 0x000000150200720c */ /* 0x000fc60003f44070 */
[----:B------:R-:W-:Y:S02]  /*1770*/  IMAD.MOV R25, RZ, RZ, -R25 ;  /* 0x000000ffff197224 */ /* 0x000fe400078e0a19 */
[----:B------:R-:W-:Y:S01]  /*1780*/  @!P0 IMAD.MOV R18, RZ, RZ, -R18 ;  /* 0x000000ffff128224 */ /* 0x000fe200078e0a12 */
[----:B------:R-:W-:Y:S01]  /*1790*/  ISETP.GE.AND P0, PT, R26, RZ, PT ;  /* 0x000000ff1a00720c */ /* 0x000fe20003f06270 */
[C---:B------:R-:W-:Y:S02]  /*17a0*/  IMAD R25, R2.reuse, R25, R27 ;  /* 0x0000001902197224 */ /* 0x040fe400078e021b */
[----:B------:R-:W-:Y:S01]  /*17b0*/  @!P6 IMAD.MOV R20, RZ, RZ, -R20 ;  /* 0x000000ffff14e224 */ /* 0x000fe200078e0a14 */
[C---:B------:R-:W-:Y:S01]  /*17c0*/  ISETP.GT.U32.AND P6, PT, R2.reuse, R24, PT ;  /* 0x000000180200720c */ /* 0x040fe20003fc4070 */
[----:B------:R-:W-:Y:S01]  /*17d0*/  @!P3 IMAD.IADD R23, R23, 0x1, -R2 ;  /* 0x000000011717b824 */ /* 0x000fe200078e0a02 */
[----:B------:R-:W-:Y:S01]  /*17e0*/  ISETP.GT.U32.AND P3, PT, R2, R25, PT ;  /* 0x000000190200720c */ /* 0x000fe20003f64070 */
[----:B------:R-:W-:-:S04]  /*17f0*/  IMAD.HI.U32 R26, R4, R29, RZ ;  /* 0x0000001d041a7227 */ /* 0x000fc800078e00ff */
[----:B------:R-:W-:Y:S02]  /*1800*/  IMAD.MOV R26, RZ, RZ, -R26 ;  /* 0x000000ffff1a7224 */ /* 0x000fe400078e0a1a */
[--C-:B------:R-:W-:Y:S01]  /*1810*/  @!P2 IMAD.IADD R21, R21, 0x1, -R2.reuse ;  /* 0x000000011515a824 */ /* 0x100fe200078e0a02 */
[----:B------:R-:W-:Y:S01]  /*1820*/  ISETP.GE.AND P2, PT, R30, RZ, PT ;  /* 0x000000ff1e00720c */ /* 0x000fe20003f46270 */
[----:B------:R-:W-:Y:S01]  /*1830*/  IMAD R26, R2, R26, R29 ;  /* 0x0000001a021a7224 */ /* 0x000fe200078e021d */
[C---:B------:R-:W-:Y:S01]  /*1840*/  LOP3.LUT R30, R3.reuse, 0x52, RZ, 0xfc, !PT ;  /* 0x00000052031e7812 */ /* 0x040fe200078efcff */
[--C-:B------:R-:W-:Y:S01]  /*1850*/  @!P6 IMAD.IADD R24, R24, 0x1, -R2.reuse ;  /* 0x000000011818e824 */ /* 0x100fe200078e0a02 */
[----:B------:R-:W-:Y:S01]  /*1860*/  LOP3.LUT R29, R3, 0x4e, RZ, 0xfc, !PT ;  /* 0x0000004e031d7812 */ /* 0x000fe200078efcff */
[----:B------:R-:W-:Y:S01]  /*1870*/  @!P5 IMAD.MOV R23, RZ, RZ, -R23 ;  /* 0x000000ffff17d224 */ /* 0x000fe200078e0a17 */
[----:B------:R-:W-:Y:S01]  /*1880*/  IABS R31, R30 ;  /* 0x0000001e001f7213 */ /* 0x000fe20000000000 */
[--C-:B------:R-:W-:Y:S01]  /*1890*/  @!P3 IMAD.IADD R25, R25, 0x1, -R2.reuse ;  /* 0x000000011919b824 */ /* 0x100fe200078e0a02 */
[----:B------:R-:W-:Y:S01]  /*18a0*/  ISETP.GT.U32.AND P5, PT, R2, R26, PT ;  /* 0x0000001a0200720c */ /* 0x000fe20003fa4070 */
[----:B------:R-:W-:Y:S01]  /*18b0*/  @!P1 IMAD.IADD R22, R22, 0x1, -R2 ;  /* 0x0000000116169824 */ /* 0x000fe200078e0a02 */
[----:B------:R-:W-:Y:S01]  /*18c0*/  IABS R33, R29 ;  /* 0x0000001d00217213 */ /* 0x000fe20000000000 */
[----:B------:R-:W-:Y:S01]  /*18d0*/  @!P4 IMAD.MOV R21, RZ, RZ, -R21 ;  /* 0x000000ffff15c224 */ /* 0x000fe200078e0a15 */
[----:B------:R-:W-:Y:S01]  /*18e0*/  ISETP.GT.U32.AND P4, PT, R2, R24, PT ;  /* 0x000000180200720c */ /* 0x000fe20003f84070 */
[----:B------:R-:W-:Y:S01]  /*18f0*/  IMAD.HI.U32 R27, R4, R31, RZ ;  /* 0x0000001f041b7227 */ /* 0x000fe200078e00ff */
[----:B------:R-:W-:-:S02]  /*1900*/  ISETP.GT.U32.AND P3, PT, R2, R25, PT ;  /* 0x000000190200720c */ /* 0x000fc40003f64070 */
[----:B------:R-:W-:Y:S01]  /*1910*/  ISETP.GT.U32.AND P1, PT, R2, R22, PT ;  /* 0x000000160200720c */ /* 0x000fe20003f24070 */
[----:B------:R-:W-:Y:S01]  /*1920*/  IMAD.MOV R27, RZ, RZ, -R27 ;  /* 0x000000ffff1b7224 */ /* 0x000fe200078e0a1b */
[----:B------:R-:W-:Y:S01]  /*1930*/  ISETP.GE.AND P6, PT, R32, RZ, PT ;  /* 0x000000ff2000720c */ /* 0x000fe20003fc6270 */
[----:B------:R-:W-:-:S04]  /*1940*/  IMAD.HI.U32 R42, R4, R49, RZ ;  /* 0x00000031042a7227 */ /* 0x000fc800078e00ff */
[----:B------:R-:W-:Y:S02]  /*1950*/  IMAD R27, R2, R27, R31 ;  /* 0x0000001b021b7224 */ /* 0x000fe400078e021f */
[--C-:B------:R-:W-:Y:S02]  /*1960*/  @!P5 IMAD.IADD R26, R26, 0x1, -R2.reuse ;  /* 0x000000011a1ad824 */ /* 0x100fe400078e0a02 */
[--C-:B------:R-:W-:Y:S02]  /*1970*/  @!P4 IMAD.IADD R24, R24, 0x1, -R2.reuse ;  /* 0x000000011818c824 */ /* 0x100fe400078e0a02 */
[--C-:B------:R-:W-:Y:S01]  /*1980*/  @!P3 IMAD.IADD R25, R25, 0x1, -R2.reuse ;  /* 0x000000011919b824 */ /* 0x100fe200078e0a02 */
[----:B------:R-:W-:Y:S01]  /*1990*/  ISETP.GT.U32.AND P5, PT, R2, R26, PT ;  /* 0x0000001a0200720c */ /* 0x000fe20003fa4070 */
[----:B------:R-:W-:Y:S01]  /*19a0*/  @!P1 IMAD.IADD R22, R22, 0x1, -R2 ;  /* 0x0000000116169824 */ /* 0x000fe200078e0a02 */
[----:B------:R-:W-:Y:S01]  /*19b0*/  ISETP.GT.U32.AND P3, PT, R2, R27, PT ;  /* 0x0000001b0200720c */ /* 0x000fe20003f64070 */
[----:B------:R-:W-:Y:S01]  /*19c0*/  @!P2 IMAD.MOV R24, RZ, RZ, -R24 ;  /* 0x000000ffff18a224 */ /* 0x000fe200078e0a18 */
[----:B------:R-:W-:Y:S01]  /*19d0*/  ISETP.GE.AND P1, PT, R28, RZ, PT ;  /* 0x000000ff1c00720c */ /* 0x000fe20003f26270 */
[----:B------:R-:W-:Y:S01]  /*19e0*/  @!P0 IMAD.MOV R22, RZ, RZ, -R22 ;  /* 0x000000ffff168224 */ /* 0x000fe200078e0a16 */
[----:B------:R-:W-:Y:S01]  /*19f0*/  ISETP.GE.AND P2, PT, R29, RZ, PT ;  /* 0x000000ff1d00720c */ /* 0x000fe20003f46270 */
[----:B------:R-:W-:Y:S01]  /*1a00*/  IMAD.HI.U32 R29, R4, R33, RZ ;  /* 0x00000021041d7227 */ /* 0x000fe200078e00ff */
[----:B------:R-:W-:-:S02]  /*1a10*/  LOP3.LUT R28, R3, 0x50, RZ, 0xfc, !PT ;  /* 0x00000050031c7812 */ /* 0x000fc400078efcff */
[----:B------:R-:W-:Y:S01]  /*1a20*/  ISETP.GE.AND P0, PT, R30, RZ, PT ;  /* 0x000000ff1e00720c */ /* 0x000fe20003f06270 */
[----:B------:R-:W-:Y:S01]  /*1a30*/  IMAD.MOV R29, RZ, RZ, -R29 ;  /* 0x000000ffff1d7224 */ /* 0x000fe200078e0a1d */
[----:B------:R-:W-:Y:S01]  /*1a40*/  ISETP.GE.AND P4, PT, R28, RZ, PT ;  /* 0x000000ff1c00720c */ /* 0x000fe20003f86270 */
[--C-:B------:R-:W-:Y:S01]  /*1a50*/  @!P5 IMAD.IADD R26, R26, 0x1, -R2.reuse ;  /* 0x000000011a1ad824 */ /* 0x100fe200078e0a02 */
[----:B------:R-:W-:Y:S01]  /*1a60*/  IABS R28, R28 ;  /* 0x0000001c001c7213 */ /* 0x000fe20000000000 */
[----:B------:R-:W-:Y:S01]  /*1a70*/  @!P3 IMAD.IADD R27, R27, 0x1, -R2 ;  /* 0x000000011b1bb824 */ /* 0x000fe200078e0a02 */
[----:B------:R-:W-:Y:S01]  /*1a80*/  LOP3.LUT R30, R3, 0x4c, RZ, 0xfc, !PT ;  /* 0x0000004c031e7812 */ /* 0x000fe200078efcff */
[----:B------:R-:W-:Y:S01]  /*1a90*/  IMAD R29, R2, R29, R33 ;  /* 0x0000001d021d7224 */ /* 0x000fe200078e0221 */
[----:B------:R-:W-:Y:S01]  /*1aa0*/  IABS R33, R34 ;  /* 0x0000002200217213 */ /* 0x000fe20000000000 */
[----:B------:R-:W-:Y:S01]  /*1ab0*/  IMAD.MOV.U32 R31, RZ, RZ, R28 ;  /* 0x000000ffff1f7224 */ /* 0x000fe200078e001c */
[----:B------:R-:W-:Y:S01]  /*1ac0*/  IABS R35, R30 ;  /* 0x0000001e00237213 */ /* 0x000fe20000000000 */
[----:B------:R-:W-:Y:S01]  /*1ad0*/  @!P1 IMAD.MOV R25, RZ, RZ, -R25 ;  /* 0x000000ffff199224 */ /* 0x000fe200078e0a19 */
[----:B------:R-:W-:Y:S01]  /*1ae0*/  ISETP.GE.AND P1, PT, R30, RZ, PT ;  /* 0x000000ff1e00720c */ /* 0x000fe20003f26270 */
[----:B------:R-:W-:Y:S01]  /*1af0*/  @!P6 IMAD.MOV R26, RZ, RZ, -R26 ;  /* 0x000000ffff1ae224 */ /* 0x000fe200078e0a1a */
[----:B------:R-:W-:Y:S01]  /*1b00*/  ISETP.GT.U32.AND P3, PT, R2, R27, PT ;  /* 0x0000001b0200720c */ /* 0x000fe20003f64070 */
[----:B------:R-:W-:Y:S01]  /*1b10*/  IMAD.HI.U32 R28, R4, R31, RZ ;  /* 0x0000001f041c7227 */ /* 0x000fe200078e00ff */
[----:B------:R-:W-:-:S03]  /*1b20*/  ISETP.GT.U32.AND P6, PT, R2, R29, PT ;  /* 0x0000001d0200720c */ /* 0x000fc60003fc4070 */
[----:B------:R-:W-:-:S04]  /*1b30*/  IMAD.HI.U32 R30, R4, R35, RZ ;  /* 0x00000023041e7227 */ /* 0x000fc800078e00ff */
[----:B------:R-:W-:Y:S02]  /*1b40*/  IMAD.MOV R28, RZ, RZ, -R28 ;  /* 0x000000ffff1c7224 */ /* 0x000fe400078e0a1c */
[----:B------:R-:W-:Y:S02]  /*1b50*/  IMAD.MOV R30, RZ, RZ, -R30 ;  /* 0x000000ffff1e7224 */ /* 0x000fe400078e0a1e */
[C---:B------:R-:W-:Y:S02]  /*1b60*/  IMAD R28, R2.reuse, R28, R31 ;  /* 0x0000001c021c7224 */ /* 0x040fe400078e021f */
[C---:B------:R-:W-:Y:S01]  /*1b70*/  IMAD R30, R2.reuse, R30, R35 ;  /* 0x0000001e021e7224 */ /* 0x040fe200078e0223 */
[----:B------:R-:W-:Y:S01]  /*1b80*/  IABS R35, R36 ;  /* 0x0000002400237213 */ /* 0x000fe20000000000 */
[--C-:B------:R-:W-:Y:S01]  /*1b90*/  @!P3 IMAD.IADD R27, R27, 0x1, -R2.reuse ;  /* 0x000000011b1bb824 */ /* 0x100fe200078e0a02 */
[C---:B------:R-:W-:Y:S01]  /*1ba0*/  ISETP.GT.U32.AND P5, PT, R2.reuse, R28, PT ;  /* 0x0000001c0200720c */ /* 0x040fe20003fa4070 */
[----:B------:R-:W-:Y:S01]  /*1bb0*/  @!P6 IMAD.IADD R29, R29, 0x1, -R2 ;  /* 0x000000011d1de824 */ /* 0x000fe200078e0a02 */
[----:B------:R-:W-:Y:S01]  /*1bc0*/  ISETP.GT.U32.AND P3, PT, R2, R30, PT ;  /* 0x0000001e0200720c */ /* 0x000fe20003f64070 */
[----:B------:R-:W-:-:S03]  /*1bd0*/  IMAD.HI.U32 R31, R4, R33, RZ ;  /* 0x00000021041f7227 */ /* 0x000fc600078e00ff */
[----:B------:R-:W-:Y:S01]  /*1be0*/  ISETP.GT.U32.AND P6, PT, R2, R29, PT ;  /* 0x0000001d0200720c */ /* 0x000fe20003fc4070 */
[----:B------:R-:W-:Y:S02]  /*1bf0*/  IMAD.MOV R31, RZ, RZ, -R31 ;  /* 0x000000ffff1f7224 */ /* 0x000fe400078e0a1f */
[----:B------:R-:W-:-:S04]  /*1c00*/  IMAD.HI.U32 R32, R4, R35, RZ ;  /* 0x0000002304207227 */ /* 0x000fc800078e00ff */
[--C-:B------:R-:W-:Y:S02]  /*1c10*/  @!P5 IMAD.IADD R28, R28, 0x1, -R2.reuse ;  /* 0x000000011c1cd824 */ /* 0x100fe400078e0a02 */
[--C-:B------:R-:W-:Y:S02]  /*1c20*/  @!P3 IMAD.IADD R30, R30, 0x1, -R2.reuse ;  /* 0x000000011e1eb824 */ /* 0x100fe400078e0a02 */
[C---:B------:R-:W-:Y:S01]  /*1c30*/  IMAD R31, R2.reuse, R31, R33 ;  /* 0x0000001f021f7224 */ /* 0x040fe200078e0221 */
[C---:B------:R-:W-:Y:S01]  /*1c40*/  ISETP.GT.U32.AND P5, PT, R2.reuse, R28, PT ;  /* 0x0000001c0200720c */ /* 0x040fe20003fa4070 */
[----:B------:R-:W-:Y:S01]  /*1c50*/  @!P6 IMAD.IADD R29, R29, 0x1, -R2 ;  /* 0x000000011d1de824 */ /* 0x000fe200078e0a02 */
[C---:B------:R-:W-:Y:S01]  /*1c60*/  ISETP.GT.U32.AND P3, PT, R2.reuse, R30, PT ;  /* 0x0000001e0200720c */ /* 0x040fe20003f64070 */
[----:B------:R-:W-:Y:S01]  /*1c70*/  @!P0 IMAD.MOV R27, RZ, RZ, -R27 ;  /* 0x000000ffff1b8224 */ /* 0x000fe200078e0a1b */
[----:B------:R-:W-:Y:S01]  /*1c80*/  ISETP.GT.U32.AND P6, PT, R2, R31, PT ;  /* 0x0000001f0200720c */ /* 0x000fe20003fc4070 */
[----:B------:R-:W-:Y:S01]  /*1c90*/  IMAD.MOV R32, RZ, RZ, -R32 ;  /* 0x000000ffff207224 */ /* 0x000fe200078e0a20 */
[----:B------:R-:W-:Y:S01]  /*1ca0*/  ISETP.GE.AND P0, PT, R34, RZ, PT ;  /* 0x000000ff2200720c */ /* 0x000fe20003f06270 */
[----:B------:R-:W-:Y:S01]  /*1cb0*/  @!P2 IMAD.MOV R29, RZ, RZ, -R29 ;  /* 0x000000ffff1da224 */ /* 0x000fe200078e0a1d */
[----:B------:R-:W-:Y:S01]  /*1cc0*/  LOP3.LUT R34, R3, 0x44, RZ, 0xfc, !PT ;  /* 0x0000004403227812 */ /* 0x000fe200078efcff */
[----:B------:R-:W-:Y:S01]  /*1cd0*/  IMAD R33, R2, R32, R35 ;  /* 0x0000002002217224 */ /* 0x000fe200078e0223 */
[----:B------:R-:W-:Y:S01]  /*1ce0*/  ISETP.GE.AND P2, PT, R38, RZ, PT ;  /* 0x000000ff2600720c */ /* 0x000fe20003f46270 */
[----:B------:R-:W-:Y:S01]  /*1cf0*/  IMAD.HI.U32 R32, R4, R37, RZ ;  /* 0x0000002504207227 */ /* 0x000fe200078e00ff */
[----:B------:R-:W-:-:S02]  /*1d00*/  IABS R35, R34 ;  /* 0x0000002200237213 */ /* 0x000fc40000000000 */
[C---:B------:R-:W-:Y:S01]  /*1d10*/  LOP3.LUT R38, R3.reuse, 0x40, RZ, 0xfc, !PT ;  /* 0x0000004003267812 */ /* 0x040fe200078efcff */
[--C-:B------:R-:W-:Y:S01]  /*1d20*/  @!P5 IMAD.IADD R28, R28, 0x1, -R2.reuse ;  /* 0x000000011c1cd824 */ /* 0x100fe200078e0a02 */
[----:B------:R-:W-:Y:S01]  /*1d30*/  ISETP.GE.AND P5, PT, R36, RZ, PT ;  /* 0x000000ff2400720c */ /* 0x000fe20003fa6270 */
[--C-:B------:R-:W-:Y:S01]  /*1d40*/  @!P3 IMAD.IADD R30, R30, 0x1, -R2.reuse ;  /* 0x000000011e1eb824 */ /* 0x100fe200078e0a02 */
[----:B------:R-:W-:Y:S01]  /*1d50*/  LOP3.LUT R36, R3, 0x42, RZ, 0xfc, !PT ;  /* 0x0000004203247812 */ /* 0x000fe200078efcff */
[----:B------:R-:W-:Y:S01]  /*1d60*/  @!P6 IMAD.IADD R31, R31, 0x1, -R2 ;  /* 0x000000011f1fe824 */ /* 0x000fe200078e0a02 */
[----:B------:R-:W-:Y:S01]  /*1d70*/  ISETP.GE.AND P6, PT, R34, RZ, PT ;  /* 0x000000ff2200720c */ /* 0x000fe20003fc6270 */
[----:B------:R-:W-:Y:S01]  /*1d80*/  @!P4 IMAD.MOV R28, RZ, RZ, -R28 ;  /* 0x000000ffff1cc224 */ /* 0x000fe200078e0a1c */
[C---:B------:R-:W-:Y:S01]  /*1d90*/  ISETP.GT.U32.AND P4, PT, R2.reuse, R33, PT ;  /* 0x000000210200720c */ /* 0x040fe20003f84070 */
[----:B------:R-:W-:Y:S01]  /*1da0*/  @!P1 IMAD.MOV R30, RZ, RZ, -R30 ;  /* 0x000000ffff1e9224 */ /* 0x000fe200078e0a1e */
[----:B------:R-:W-:Y:S01]  /*1db0*/  ISETP.GT.U32.AND P1, PT, R2, R31, PT ;  /* 0x0000001f0200720c */ /* 0x000fe20003f24070 */
[----:B------:R-:W-:Y:S01]  /*1dc0*/  IMAD.HI.U32 R34, R4, R35, RZ ;  /* 0x0000002304227227 */ /* 0x000fe200078e00ff */
[----:B------:R-:W-:-:S02]  /*1dd0*/  IABS R43, R38 ;  /* 0x00000026002b7213 */ /* 0x000fc40000000000 */
[----:B------:R-:W-:Y:S01]  /*1de0*/  IABS R39, R36 ;  /* 0x0000002400277213 */ /* 0x000fe20000000000 */
[----:B------:R-:W-:Y:S02]  /*1df0*/  IMAD.MOV R34, RZ, RZ, -R34 ;  /* 0x000000ffff227224 */ /* 0x000fe400078e0a22 */
[----:B------:R-:W-:Y:S02]  /*1e00*/  IMAD.MOV R32, RZ, RZ, -R32 ;  /* 0x000000ffff207224 */ /* 0x000fe400078e0a20 */
[C---:B------:R-:W-:Y:S02]  /*1e10*/  IMAD R34, R2.reuse, R34, R35 ;  /* 0x0000002202227224 */ /* 0x040fe400078e0223 */
[--C-:B------:R-:W-:Y:S02]  /*1e20*/  @!P4 IMAD.IADD R33, R33, 0x1, -R2.reuse ;  /* 0x000000012121c824 */ /* 0x100fe400078e0a02 */
[----:B------:R-:W-:Y:S01]  /*1e30*/  @!P1 IMAD.IADD R31, R31, 0x1, -R2 ;  /* 0x000000011f1f9824 */ /* 0x000fe200078e0a02 */
[C---:B------:R-:W-:Y:S01]  /*1e40*/  ISETP.GT.U32.AND P1, PT, R2.reuse, R34, PT ;  /* 0x000000220200720c */ /* 0x040fe20003f24070 */
[C---:B------:R-:W-:Y:S01]  /*1e50*/  IMAD R32, R2.reuse, R32, R37 ;  /* 0x0000002002207224 */ /* 0x040fe200078e0225 */
[----:B------:R-:W-:Y:S01]  /*1e60*/  ISETP.GT.U32.AND P4, PT, R2, R33, PT ;  /* 0x000000210200720c */ /* 0x000fe20003f84070 */
[----:B------:R-:W-:-:S02]  /*1e70*/  @!P0 IMAD.MOV R31, RZ, RZ, -R31 ;  /* 0x000000ffff1f8224 */ /* 0x000fc400078e0a1f */
[----:B------:R-:W-:Y:S01]  /*1e80*/  IMAD.HI.U32 R35, R4, R39, RZ ;  /* 0x0000002704237227 */ /* 0x000fe200078e00ff */
[----:B------:R-:W-:-:S03]  /*1e90*/  ISETP.GT.U32.AND P3, PT, R2, R32, PT ;  /* 0x000000200200720c */ /* 0x000fc60003f64070 */
[----:B------:R-:W-:Y:S02]  /*1ea0*/  IMAD.MOV R35, RZ, RZ, -R35 ;  /* 0x000000ffff237224 */ /* 0x000fe400078e0a23 */
[----:B------:R-:W-:-:S04]  /*1eb0*/  IMAD.HI.U32 R37, R4, R45, RZ ;  /* 0x0000002d04257227 */ /* 0x000fc800078e00ff */
[--C-:B------:R-:W-:Y:S01]  /*1ec0*/  @!P1 IMAD.IADD R34, R34, 0x1, -R2.reuse ;  /* 0x0000000122229824 */ /* 0x100fe200078e0a02 */
[----:B------:R-:W-:Y:S01]  /*1ed0*/  ISETP.GE.AND P1, PT, R40, RZ, PT ;  /* 0x000000ff2800720c */ /* 0x000fe20003f26270 */
[----:B------:R-:W-:Y:S01]  /*1ee0*/  @!P4 IMAD.IADD R33, R33, 0x1, -R2 ;  /* 0x000000012121c824 */ /* 0x000fe200078e0a02 */
[----:B------:R-:W-:Y:S01]  /*1ef0*/  ISETP.GE.AND P4, PT, R36, RZ, PT ;  /* 0x000000ff2400720c */ /* 0x000fe20003f86270 */
[----:B------:R-:W-:Y:S01]  /*1f00*/  IMAD.HI.U32 R36, R4, R43, RZ ;  /* 0x0000002b04247227 */ /* 0x000fe200078e00ff */
[----:B------:R-:W-:-:S03]  /*1f10*/  ISETP.GT.U32.AND P0, PT, R2, R34, PT ;  /* 0x000000220200720c */ /* 0x000fc60003f04070 */
[----:B------:R-:W-:Y:S02]  /*1f20*/  @!P3 IMAD.IADD R32, R32, 0x1, -R2 ;  /* 0x000000012020b824 */ /* 0x000fe400078e0a02 */
[----:B------:R-:W-:Y:S02]  /*1f30*/  IMAD.MOV R36, RZ, RZ, -R36 ;  /* 0x000000ffff247224 */ /* 0x000fe400078e0a24 */
[C---:B------:R-:W-:Y:S01]  /*1f40*/  IMAD R35, R2.reuse, R35, R39 ;  /* 0x0000002302237224 */ /* 0x040fe200078e0227 */
[C---:B------:R-:W-:Y:S01]  /*1f50*/  ISETP.GT.U32.AND P3, PT, R2.reuse, R32, PT ;  /* 0x000000200200720c */ /* 0x040fe20003f64070 */
[C---:B------:R-:W-:Y:S02]  /*1f60*/  IMAD R36, R2.reuse, R36, R43 ;  /* 0x0000002402247224 */ /* 0x040fe400078e022b */
[----:B------:R-:W-:Y:S01]  /*1f70*/  @!P5 IMAD.MOV R33, RZ, RZ, -R33 ;  /* 0x000000ffff21d224 */ /* 0x000fe200078e0a21 */
[----:B------:R-:W-:Y:S01]  /*1f80*/  ISETP.GT.U32.AND P5, PT, R2, R35, PT ;  /* 0x000000230200720c */ /* 0x000fe20003fa4070 */
[----:B------:R-:W-:Y:S01]  /*1f90*/  @!P0 IMAD.IADD R34, R34, 0x1, -R2 ;  /* 0x0000000122228824 */ /* 0x000fe200078e0a02 */
[----:B------:R-:W-:Y:S01]  /*1fa0*/  ISETP.GT.U32.AND P0, PT, R2, R36, PT ;  /* 0x000000240200720c */ /* 0x000fe20003f04070 */
[----:B------:R-:W-:-:S02]  /*1fb0*/  IMAD.MOV R37, RZ, RZ, -R37 ;  /* 0x000000ffff257224 */ /* 0x000fc400078e0a25 */
[----:B------:R-:W-:Y:S02]  /*1fc0*/  @!P6 IMAD.MOV R34, RZ, RZ, -R34 ;  /* 0x000000ffff22e224 */ /* 0x000fe400078e0a22 */
[----:B------:R-:W-:Y:S01]  /*1fd0*/  IMAD R37, R2, R37, R45 ;  /* 0x0000002502257224 */ /* 0x000fe200078e022d */
[----:B------:R-:W-:Y:S01]  /*1fe0*/  IABS R45, R44 ;  /* 0x0000002c002d7213 */ /* 0x000fe20000000000 */
[--C-:B------:R-:W-:Y:S01]  /*1ff0*/  @!P3 IMAD.IADD R32, R32, 0x1, -R2.reuse ;  /* 0x000000012020b824 */ /* 0x100fe200078e0a02 */
[----:B------:R-:W-:Y:S01]  /*2000*/  ISETP.GE.AND P3, PT, R38, RZ, PT ;  /* 0x000000ff2600720c */ /* 0x000fe20003f66270 */
[----:B------:R-:W-:Y:S01]  /*2010*/  IMAD.HI.U32 R40, R4, R47, RZ ;  /* 0x0000002f04287227 */ /* 0x000fe200078e00ff */
[----:B------:R-:W-:Y:S02]  /*2020*/  LOP3.LUT R38, R3, 0x3c, RZ, 0xfc, !PT ;  /* 0x0000003c03267812 */ /* 0x000fe400078efcff */
[----:B------:R-:W-:Y:S01]  /*2030*/  ISETP.GT.U32.AND P6, PT, R2, R37, PT ;  /* 0x000000250200720c */ /* 0x000fe20003fc4070 */
[----:B------:R-:W-:Y:S01]  /*2040*/  @!P0 IMAD.IADD R36, R36, 0x1, -R2 ;  /* 0x0000000124248824 */ /* 0x000fe200078e0a02 */
[----:B------:R-:W-:Y:S01]  /*2050*/  IABS R43, R38 ;  /* 0x00000026002b7213 */ /* 0x000fe20000000000 */
[----:B------:R-:W-:Y:S01]  /*2060*/  @!P2 IMAD.MOV R32, RZ, RZ, -R32 ;  /* 0x000000ffff20a224 */ /* 0x000fe200078e0a20 */
[----:B------:R-:W-:Y:S01]  /*2070*/  ISETP.GE.AND P2, PT, R38, RZ, PT ;  /* 0x000000ff2600720c */ /* 0x000fe20003f46270 */
[----:B------:R-:W-:Y:S01]  /*2080*/  @!P5 IMAD.IADD R35, R35, 0x1, -R2 ;  /* 0x000000012323d824 */ /* 0x000fe200078e0a02 */
[----:B------:R-:W-:Y:S01]  /*2090*/  ISETP.GT.U32.AND P0, PT, R2, R36, PT ;  /* 0x000000240200720c */ /* 0x000fe20003f04070 */
[----:B------:R-:W-:-:S03]  /*20a0*/  IMAD.HI.U32 R38, R4, R43, RZ ;  /* 0x0000002b04267227 */ /* 0x000fc600078e00ff */
[----:B------:R-:W-:Y:S01]  /*20b0*/  ISETP.GT.U32.AND P5, PT, R2, R35, PT ;  /* 0x000000230200720c */ /* 0x000fe20003fa4070 */
[----:B------:R-:W-:Y:S02]  /*20c0*/  IMAD.MOV R38, RZ, RZ, -R38 ;  /* 0x000000ffff267224 */ /* 0x000fe400078e0a26 */
[----:B------:R-:W-:-:S04]  /*20d0*/  IMAD.HI.U32 R39, R4, R45, RZ ;  /* 0x0000002d04277227 */ /* 0x000fc800078e00ff */
[----:B------:R-:W-:Y:S02]  /*20e0*/  IMAD R38, R2, R38, R43 ;  /* 0x0000002602267224 */ /* 0x000fe400078e022b */
[--C-:B------:R-:W-:Y:S02]  /*20f0*/  @!P0 IMAD.IADD R36, R36, 0x1, -R2.reuse ;  /* 0x0000000124248824 */ /* 0x100fe400078e0a02 */
[----:B------:R-:W-:Y:S01]  /*2100*/  IMAD.MOV R39, RZ, RZ, -R39 ;  /* 0x000000ffff277224 */ /* 0x000fe200078e0a27 */
[----:B------:R-:W-:Y:S01]  /*2110*/  ISETP.GT.U32.AND P0, PT, R2, R38, PT ;  /* 0x000000260200720c */ /* 0x000fe20003f04070 */
[----:B------:R-:W-:Y:S01]  /*2120*/  @!P5 IMAD.IADD R35, R35, 0x1, -R2 ;  /* 0x000000012323d824 */ /* 0x000fe200078e0a02 */
[----:B------:R-:W-:Y:S01]  /*2130*/  ISETP.GE.AND P5, PT, R44, RZ, PT ;  /* 0x000000ff2c00720c */ /* 0x000fe20003fa6270 */
[----:B------:R-:W-:Y:S01]  /*2140*/  IMAD.MOV R40, RZ, RZ, -R40 ;  /* 0x000000ffff287224 */ /* 0x000fe200078e0a28 */
[----:B------:R-:W-:Y:S01]  /*2150*/  LOP3.LUT R44, R3, 0x34, RZ, 0xfc, !PT ;  /* 0x00000034032c7812 */ /* 0x000fe200078efcff */
[----:B------:R-:W-:-:S02]  /*2160*/  IMAD R39, R2, R39, R45 ;  /* 0x0000002702277224 */ /* 0x000fc400078e022d */
[C---:B------:R-:W-:Y:S01]  /*2170*/  IMAD R43, R2.reuse, R40, R47 ;  /* 0x00000028022b7224 */ /* 0x040fe200078e022f */
[----:B------:R-:W-:Y:S01]  /*2180*/  IABS R47, R44 ;  /* 0x0000002c002f7213 */ /* 0x000fe20000000000 */
[--C-:B------:R-:W-:Y:S01]  /*2190*/  @!P6 IMAD.IADD R37, R37, 0x1, -R2.reuse ;  /* 0x000000012525e824 */ /* 0x100fe200078e0a02 */
[----:B------:R-:W-:Y:S01]  /*21a0*/  ISETP.GT.U32.AND P6, PT, R2, R39, PT ;  /* 0x000000270200720c */ /* 0x000fe20003fc4070 */
[----:B------:R-:W-:Y:S02]  /*21b0*/  @!P4 IMAD.MOV R35, RZ, RZ, -R35 ;  /* 0x000000ffff23c224 */ /* 0x000fe400078e0a23 */
[----:B------:R-:W-:Y:S01]  /*21c0*/  @!P0 IMAD.IADD R38, R38, 0x1, -R2 ;  /* 0x0000000126268824 */ /* 0x000fe200078e0a02 */
[----:B------:R-:W-:Y:S01]  /*21d0*/  ISETP.GT.U32.AND P0, PT, R2, R37, PT ;  /* 0x000000250200720c */ /* 0x000fe20003f04070 */
[----:B------:R-:W-:Y:S02]  /*21e0*/  IMAD.MOV R42, RZ, RZ, -R42 ;  /* 0x000000ffff2a7224 */ /* 0x000fe400078e0a2a */
[----:B------:R-:W-:Y:S01]  /*21f0*/  IMAD.HI.U32 R40, R4, R47, RZ ;  /* 0x0000002f04287227 */ /* 0x000fe200078e00ff */
[----:B------:R-:W-:-:S03]  /*2200*/  ISETP.GT.U32.AND P4, PT, R2, R38, PT ;  /* 0x000000260200720c */ /* 0x000fc60003f84070 */
[C---:B------:R-:W-:Y:S01]  /*2210*/  IMAD R45, R2.reuse, R42, R49 ;  /* 0x0000002a022d7224 */ /* 0x040fe200078e0231 */
[----:B------:R-:W-:Y:S01]  /*2220*/  IABS R49, R50 ;  /* 0x0000003200317213 */ /* 0x000fe20000000000 */
[----:B------:R-:W-:Y:S02]  /*2230*/  IMAD.MOV R40, RZ, RZ, -R40 ;  /* 0x000000ffff287224 */ /* 0x000fe400078e0a28 */
[----:B------:R-:W-:Y:S02]  /*2240*/  @!P6 IMAD.IADD R39, R39, 0x1, -R2 ;  /* 0x000000012727e824 */ /* 0x000fe400078e0a02 */
[----:B------:R-:W-:Y:S01]  /*2250*/  @!P3 IMAD.MOV R36, RZ, RZ, -R36 ;  /* 0x000000ffff24b224 */ /* 0x000fe200078e0a24 */
[C---:B------:R-:W-:Y:S01]  /*2260*/  ISETP.GT.U32.AND P3, PT, R2.reuse, R43, PT ;  /* 0x0000002b0200720c */ /* 0x040fe20003f64070 */
[C---:B------:R-:W-:Y:S01]  /*2270*/  IMAD R47, R2.reuse, R40, R47 ;  /* 0x00000028022f7224 */ /* 0x040fe200078e022f */
[----:B------:R-:W-:Y:S01]  /*2280*/  ISETP.GT.U32.AND P6, PT, R2, R39, PT ;  /* 0x000000270200720c */ /* 0x000fe20003fc4070 */
[----:B------:R-:W-:-:S04]  /*2290*/  IMAD.HI.U32 R42, R4, R49, RZ ;  /* 0x00000031042a7227 */ /* 0x000fc800078e00ff */
[----:B------:R-:W-:Y:S01]  /*22a0*/  @!P4 IMAD.IADD R38, R38, 0x1, -R2 ;  /* 0x000000012626c824 */ /* 0x000fe200078e0a02 */
[C---:B------:R-:W-:Y:S01]  /*22b0*/  ISETP.GT.U32.AND P4, PT, R2.reuse, R47, PT ;  /* 0x0000002f0200720c */ /* 0x040fe20003f84070 */
[----:B------:R-:W-:Y:S02]  /*22c0*/  IMAD.MOV R42, RZ, RZ, -R42 ;  /* 0x000000ffff2a7224 */ /* 0x000fe400078e0a2a */
[--C-:B------:R-:W-:Y:S01]  /*22d0*/  @!P0 IMAD.IADD R37, R37, 0x1, -R2.reuse ;  /* 0x0000000125258824 */ /* 0x100fe200078e0a02 */
[C---:B------:R-:W-:Y:S01]  /*22e0*/  ISETP.GT.U32.AND P0, PT, R2.reuse, R45, PT ;  /* 0x0000002d0200720c */ /* 0x040fe20003f04070 */
[C---:B------:R-:W-:Y:S02]  /*22f0*/  IMAD R49, R2.reuse, R42, R49 ;  /* 0x0000002a02317224 */ /* 0x040fe400078e0231 */
[--C-:B------:R-:W-:Y:S02]  /*2300*/  @!P3 IMAD.IADD R43, R43, 0x1, -R2.reuse ;  /* 0x000000012b2bb824 */ /* 0x100fe400078e0a02 */
[----:B------:R-:W-:Y:S01]  /*2310*/  @!P6 IMAD.IADD R39, R39, 0x1, -R2 ;  /* 0x000000012727e824 */ /* 0x000fe200078e0a02 */
[----:B------:R-:W-:Y:S01]  /*2320*/  ISETP.GT.U32.AND P3, PT, R2, R49, PT ;  /* 0x000000310200720c */ /* 0x000fe20003f64070 */
[----:B------:R-:W-:Y:S01]  /*2330*/  IMAD.HI.U32 R40, R4, R51, RZ ;  /* 0x0000003304287227 */ /* 0x000fe200078e00ff */
[----:B------:R-:W-:-:S02]  /*2340*/  ISETP.GE.AND P6, PT, R46, RZ, PT ;  /* 0x000000ff2e00720c */ /* 0x000fc40003fc6270 */
[----:B------:R-:W-:Y:S01]  /*2350*/  LOP3.LUT R46, R3, 0x2c, RZ, 0xfc, !PT ;  /* 0x0000002c032e7812 */ /* 0x000fe200078efcff */
[--C-:B------:R-:W-:Y:S01]  /*2360*/  @!P4 IMAD.IADD R47, R47, 0x1, -R2.reuse ;  /* 0x000000012f2fc824 */ /* 0x100fe200078e0a02 */
[----:B------:R-:W-:Y:S01]  /*2370*/  ISETP.GT.U32.AND P4, PT, R2, R43, PT ;  /* 0x0000002b0200720c */ /* 0x000fe20003f84070 */
[----:B------:R-:W-:Y:S01]  /*2380*/  @!P0 IMAD.IADD R45, R45, 0x1, -R2 ;  /* 0x000000012d2d8824 */ /* 0x000fe200078e0a02 */
[----:B------:R-:W-:Y:S01]  /*2390*/  ISETP.GE.AND P0, PT, R48, RZ, PT ;  /* 0x000000ff3000720c */ /* 0x000fe20003f06270 */
[----:B------:R-:W-:Y:S01]  /*23a0*/  IMAD.HI.U32 R42, R4, R53, RZ ;  /* 0x00000035042a7227 */ /* 0x000fe200078e00ff */
[----:B------:R-:W-:Y:S02]  /*23b0*/  IABS R55, R46 ;  /* 0x0000002e00377213 */ /* 0x000fe40000000000 */
[----:B------:R-:W-:Y:S01]  /*23c0*/  LOP3.LUT R48, R3, 0x2a, RZ, 0xfc, !PT ;  /* 0x0000002a03307812 */ /* 0x000fe200078efcff */
[----:B------:R-:W-:Y:S02]  /*23d0*/  IMAD.MOV R40, RZ, RZ, -R40 ;  /* 0x000000ffff287224 */ /* 0x000fe400078e0a28 */
[----:B------:R-:W-:Y:S01]  /*23e0*/  IMAD.MOV R42, RZ, RZ, -R42 ;  /* 0x000000ffff2a7224 */ /* 0x000fe200078e0a2a */
[----:B------:R-:W-:Y:S01]  /*23f0*/  IABS R57, R48 ;  /* 0x0000003000397213 */ /* 0x000fe20000000000 */
[----:B------:R-:W-:-:S02]  /*2400*/  IMAD R51, R2, R40, R51 ;  /* 0x0000002802337224 */ /* 0x000fc400078e0233 */
[----:B------:R-:W-:Y:S01]  /*2410*/  @!P3 IMAD.IADD R49, R49, 0x1, -R2 ;  /* 0x000000013131b824 */ /* 0x000fe200078e0a02 */
[----:B------:R-:W-:Y:S01]  /*2420*/  ISETP.GT.U32.AND P3, PT, R2, R47, PT ;  /* 0x0000002f0200720c */ /* 0x000fe20003f64070 */
[----:B------:R-:W-:-:S04]  /*2430*/  IMAD.HI.U32 R40, R4, R55, RZ ;  /* 0x0000003704287227 */ /* 0x000fc800078e00ff */
[----:B------:R-:W-:Y:S02]  /*2440*/  IMAD R53, R2, R42, R53 ;  /* 0x0000002a02357224 */ /* 0x000fe400078e0235 */
[----:B------:R-:W-:Y:S01]  /*2450*/  @!P4 IMAD.IADD R43, R43, 0x1, -R2 ;  /* 0x000000012b2bc824 */ /* 0x000fe200078e0a02 */
[----:B------:R-:W-:Y:S01]  /*2460*/  ISETP.GE.AND P4, PT, R44, RZ, PT ;  /* 0x000000ff2c00720c */ /* 0x000fe20003f86270 */
[----:B------:R-:W-:Y:S01]  /*2470*/  IMAD.MOV R42, RZ, RZ, -R40 ;  /* 0x000000ffff2a7224 */ /* 0x000fe200078e0a28 */
[----:B------:R-:W-:Y:S01]  /*2480*/  LOP3.LUT R44, R3, 0x28, RZ, 0xfc, !PT ;  /* 0x00000028032c7812 */ /* 0x000fe200078efcff */
[----:B------:R-:W-:Y:S01]  /*2490*/  @!P1 IMAD.MOV R37, RZ, RZ, -R37 ;  /* 0x000000ffff259224 */ /* 0x000fe200078e0a25 */
[----:B------:R-:W-:Y:S01]  /*24a0*/  ISETP.GT.U32.AND P1, PT, R2, R45, PT ;  /* 0x0000002d0200720c */ /* 0x000fe20003f24070 */
[----:B------:R-:W-:Y:S01]  /*24b0*/  IMAD.HI.U32 R40, R4, R57, RZ ;  /* 0x0000003904287227 */ /* 0x000fe200078e00ff */
[----:B------:R-:W-:-:S03]  /*24c0*/  IABS R59, R44 ;  /* 0x0000002c003b7213 */ /* 0x000fc60000000000 */
[----:B------:R-:W-:Y:S01]  /*24d0*/  IMAD R55, R2, R42, R55 ;  /* 0x0000002a02377224 */ /* 0x000fe200078e0237 */
[----:B------:R-:W-:Y:S01]  /*24e0*/  LOP3.LUT R42, R3, 0x26, RZ, 0xfc, !PT ;  /* 0x00000026032a7812 */ /* 0x000fe200078efcff */
[----:B------:R-:W-:Y:S02]  /*24f0*/  IMAD.MOV R40, RZ, RZ, -R40 ;  /* 0x000000ffff287224 */ /* 0x000fe400078e0a28 */
[----:B------:R-:W-:Y:S01]  /*2500*/  @!P3 IMAD.IADD R47, R47, 0x1, -R2 ;  /* 0x000000012f2fb824 */ /* 0x000fe200078e0a02 */
[----:B------:R-:W-:Y:S01]  /*2510*/  ISETP.GE.AND P3, PT, R50, RZ, PT ;  /* 0x000000ff3200720c */ /* 0x000fe20003f66270 */
[----:B------:R-:W-:Y:S01]  /*2520*/  @!P6 IMAD.MOV R43, RZ, RZ, -R43 ;  /* 0x000000ffff2be224 */ /* 0x000fe200078e0a2b */
[C---:B------:R-:W-:Y:S01]  /*2530*/  ISETP.GT.U32.AND P6, PT, R2.reuse, R55, PT ;  /* 0x000000370200720c */ /* 0x040fe20003fc4070 */
[C---:B------:R-:W-:Y:S01]  /*2540*/  IMAD R57, R2.reuse, R40, R57 ;  /* 0x0000002802397224 */ /* 0x040fe200078e0239 */
[----:B------:R-:W-:Y:S01]  /*2550*/  IABS R61, R42 ;  /* 0x0000002a003d7213 */ /* 0x000fe20000000000 */
[----:B------:R-:W-:Y:S01]  /*2560*/  @!P5 IMAD.MOV R39, RZ, RZ, -R39 ;  /* 0x000000ffff27d224 */ /* 0x000fe200078e0a27 */
[C---:B------:R-:W-:Y:S01]  /*2570*/  ISETP.GT.U32.AND P5, PT, R2.reuse, R51, PT ;  /* 0x000000330200720c */ /* 0x040fe20003fa4070 */
[----:B------:R-:W-:Y:S01]  /*2580*/  @!P2 IMAD.MOV R38, RZ, RZ, -R38 ;  /* 0x000000ffff26a224 */ /* 0x000fe200078e0a26 */
[C---:B------:R-:W-:Y:S01]  /*2590*/  ISETP.GT.U32.AND P2, PT, R2.reuse, R49, PT ;  /* 0x000000310200720c */ /* 0x040fe20003f44070 */
[----:B------:R-:W-:Y:S01]  /*25a0*/  @!P4 IMAD.MOV R47, RZ, RZ, -R47 ;  /* 0x000000ffff2fc224 */ /* 0x000fe200078e0a2f */
[C---:B------:R-:W-:Y:S01]  /*25b0*/  ISETP.GT.U32.AND P4, PT, R2.reuse, R57, PT ;  /* 0x000000390200720c */ /* 0x040fe20003f84070 */
[----:B------:R-:W-:Y:S01]  /*25c0*/  @!P1 IMAD.IADD R45, R45, 0x1, -R2 ;  /* 0x000000012d2d9824 */ /* 0x000fe200078e0a02 */
[----:B------:R-:W-:Y:S01]  /*25d0*/  ISETP.GT.U32.AND P1, PT, R2, R53, PT ;  /* 0x000000350200720c */ /* 0x000fe20003f24070 */
[----:B------:R-:W-:Y:S01]  /*25e0*/  IMAD.HI.U32 R40, R4, R59, RZ ;  /* 0x0000003b04287227 */ /* 0x000fe200078e00ff */
[----:B------:R-:W-:-:S03]  /*25f0*/  LOP3.LUT R50, R3, 0x1a, RZ, 0xfc, !PT ;  /* 0x0000001a03327812 */ /* 0x000fc600078efcff */
[--C-:B------:R-:W-:Y:S01]  /*2600*/  @!P6 IMAD.IADD R55, R55, 0x1, -R2.reuse ;  /* 0x000000013737e824 */ /* 0x100fe200078e0a02 */
[----:B------:R-:W-:Y:S01]  /*2610*/  ISETP.GE.AND P6, PT, R42, RZ, PT ;  /* 0x000000ff2a00720c */ /* 0x000fe20003fc6270 */
[--C-:B------:R-:W-:Y:S01]  /*2620*/  @!P5 IMAD.IADD R51, R51, 0x1, -R2.reuse ;  /* 0x000000013333d824 */ /* 0x100fe200078e0a02 */
[----:B------:R-:W-:Y:S01]  /*2630*/  LOP3.LUT R42, R3, 0x24, RZ, 0xfc, !PT ;  /* 0x00000024032a7812 */ /* 0x000fe200078efcff */
[--C-:B------:R-:W-:Y:S01]  /*2640*/  @!P2 IMAD.IADD R49, R49, 0x1, -R2.reuse ;  /* 0x000000013131a824 */ /* 0x100fe200078e0a02 */
[----:B------:R-:W-:Y:S01]  /*2650*/  ISETP.GE.AND P2, PT, R52, RZ, PT ;  /* 0x000000ff3400720c */ /* 0x000fe20003f46270 */
[----:B------:R-:W-:Y:S01]  /*2660*/  @!P4 IMAD.IADD R57, R57, 0x1, -R2 ;  /* 0x000000013939c824 */ /* 0x000fe200078e0a02 */
[C---:B------:R-:W-:Y:S01]  /*2670*/  ISETP.GT.U32.AND P4, PT, R2.reuse, R55, PT ;  /* 0x000000370200720c */ /* 0x040fe20003f84070 */
[----:B------:R-:W-:Y:S01]  /*2680*/  IMAD.MOV R40, RZ, RZ, -R40 ;  /* 0x000000ffff287224 */ /* 0x000fe200078e0a28 */
[----:B------:R-:W-:Y:S01]  /*2690*/  IABS R63, R42 ;  /* 0x0000002a003f7213 */ /* 0x000fe20000000000 */
[----:B------:R-:W-:Y:S01]  /*26a0*/  @!P1 IMAD.IADD R53, R53, 0x1, -R2 ;  /* 0x0000000135359824 */ /* 0x000fe200078e0a02 */
[----:B------:R-:W-:Y:S01]  /*26b0*/  ISETP.GT.U32.AND P1, PT, R2, R51, PT ;  /* 0x000000330200720c */ /* 0x000fe20003f24070 */
[----:B------:R-:W-:Y:S01]  /*26c0*/  @!P3 IMAD.MOV R49, RZ, RZ, -R49 ;  /* 0x000000ffff31b224 */ /* 0x000fe200078e0a31 */
[----:B------:R-:W-:Y:S01]  /*26d0*/  ISETP.GE.AND P3, PT, R46, RZ, PT ;  /* 0x000000ff2e00720c */ /* 0x000fe20003f66270 */
[----:B------:R-:W-:Y:S01]  /*26e0*/  IMAD R59, R2, R40, R59 ;  /* 0x00000028023b7224 */ /* 0x000fe200078e023b */
[----:B------:R-:W-:Y:S01]  /*26f0*/  LOP3.LUT R46, R3, 0x20, RZ, 0xfc, !PT ;  /* 0x00000020032e7812 */ /* 0x000fe200078efcff */
[----:B------:R-:W-:Y:S01]  /*2700*/  IMAD.HI.U32 R40, R4, R61, RZ ;  /* 0x0000003d04287227 */ /* 0x000fe200078e00ff */
[----:B------:R-:W-:-:S02]  /*2710*/  ISETP.GE.AND P5, PT, R56, RZ, PT ;  /* 0x000000ff3800720c */ /* 0x000fc40003fa6270 */
[----:B------:R-:W-:Y:S01]  /*2720*/  IABS R67, R46 ;  /* 0x0000002e00437213 */ /* 0x000fe20000000000 */
[----:B------:R-:W-:Y:S01]  /*2730*/  IMAD.MOV R40, RZ, RZ, -R40 ;  /* 0x000000ffff287224 */ /* 0x000fe200078e0a28 */
[----:B------:R-:W-:Y:S01]  /*2740*/  LOP3.LUT R52, R3, 0x18, RZ, 0xfc, !PT ;  /* 0x0000001803347812 */ /* 0x000fe200078efcff */
[--C-:B------:R-:W-:Y:S01]  /*2750*/  @!P4 IMAD.IADD R55, R55, 0x1, -R2.reuse ;  /* 0x000000013737c824 */ /* 0x100fe200078e0a02 */
[C---:B------:R-:W-:Y:S01]  /*2760*/  ISETP.GT.U32.AND P4, PT, R2.reuse, R59, PT ;  /* 0x0000003b0200720c */ /* 0x040fe20003f84070 */
[C---:B------:R-:W-:Y:S01]  /*2770*/  IMAD R61, R2.reuse, R40, R61 ;  /* 0x00000028023d7224 */ /* 0x040fe200078e023d */
[----:B------:R-:W-:Y:S01]  /*2780*/  IABS R73, R50 ;  /* 0x0000003200497213 */ /* 0x000fe20000000000 */
[----:B------:R-:W-:Y:S01]  /*2790*/  @!P0 IMAD.MOV R45, RZ, RZ, -R45 ;  /* 0x000000ffff2d8224 */ /* 0x000fe200078e0a2d */
[----:B------:R-:W-:Y:S01]  /*27a0*/  ISETP.GT.U32.AND P0, PT, R2, R53, PT ;  /* 0x000000350200720c */ /* 0x000fe20003f04070 */
[----:B------:R-:W-:Y:S01]  /*27b0*/  @!P1 IMAD.IADD R51, R51, 0x1, -R2 ;  /* 0x0000000133339824 */ /* 0x000fe200078e0a02 */
[----:B------:R-:W-:Y:S01]  /*27c0*/  ISETP.GE.AND P1, PT, R48, RZ, PT ;  /* 0x000000ff3000720c */ /* 0x000fe20003f26270 */
[----:B------:R-:W-:Y:S01]  /*27d0*/  @!P3 IMAD.MOV R55, RZ, RZ, -R55 ;  /* 0x000000ffff37b224 */ /* 0x000fe200078e0a37 */
[C---:B------:R-:W-:Y:S01]  /*27e0*/  ISETP.GT.U32.AND P3, PT, R2.reuse, R61, PT ;  /* 0x0000003d0200720c */ /* 0x040fe20003f64070 */
[----:B------:R-:W-:Y:S01]  /*27f0*/  @!P2 IMAD.MOV R51, RZ, RZ, -R51 ;  /* 0x000000ffff33a224 */ /* 0x000fe200078e0a33 */
[----:B------:R-:W-:Y:S01]  /*2800*/  ISETP.GT.U32.AND P2, PT, R2, R57, PT ;  /* 0x000000390200720c */ /* 0x000fe20003f44070 */
[----:B------:R-:W-:Y:S01]  /*2810*/  IMAD.HI.U32 R40, R4, R63, RZ ;  /* 0x0000003f04287227 */ /* 0x000fe200078e00ff */
[----:B------:R-:W-:-:S02]  /*2820*/  LOP3.LUT R48, R3, 0x1e, RZ, 0xfc, !PT ;  /* 0x0000001e03307812 */ /* 0x000fc400078efcff */
[----:B------:R-:W-:Y:S01]  /*2830*/  IABS R75, R52 ;  /* 0x00000034004b7213 */ /* 0x000fe20000000000 */
[--C-:B------:R-:W-:Y:S01]  /*2840*/  @!P4 IMAD.IADD R59, R59, 0x1, -R2.reuse ;  /* 0x000000013b3bc824 */ /* 0x100fe200078e0a02 */
[----:B------:R-:W-:Y:S01]  /*2850*/  IABS R69, R48 ;  /* 0x0000003000457213 */ /* 0x000fe20000000000 */
[--C-:B------:R-:W-:Y:S01]  /*2860*/  @!P0 IMAD.IADD R53, R53, 0x1, -R2.reuse ;  /* 0x0000000135358824 */ /* 0x100fe200078e0a02 */
[----:B------:R-:W-:Y:S02]  /*2870*/  ISETP.GE.AND P0, PT, R44, RZ, PT ;  /* 0x000000ff2c00720c */ /* 0x000fe40003f06270 */
[----:B------:R-:W-:Y:S01]  /*2880*/  LOP3.LUT R44, R3, 0x22, RZ, 0xfc, !PT ;  /* 0x00000022032c7812 */ /* 0x000fe200078efcff */
[--C-:B------:R-:W-:Y:S01]  /*2890*/  @!P3 IMAD.IADD R61, R61, 0x1, -R2.reuse ;  /* 0x000000013d3db824 */ /* 0x100fe200078e0a02 */
[----:B------:R-:W-:Y:S01]  /*28a0*/  ISETP.GT.U32.AND P4, PT, R2, R59, PT ;  /* 0x0000003b0200720c */ /* 0x000fe20003f84070 */
[----:B------:R-:W-:Y:S01]  /*28b0*/  @!P2 IMAD.IADD R57, R57, 0x1, -R2 ;  /* 0x000000013939a824 */ /* 0x000fe200078e0a02 */
[----:B------:R-:W-:Y:S01]  /*28c0*/  ISETP.GE.AND P2, PT, R44, RZ, PT ;  /* 0x000000ff2c00720c */ /* 0x000fe20003f46270 */
[----:B------:R-:W-:Y:S01]  /*28d0*/  @!P5 IMAD.MOV R53, RZ, RZ, -R53 ;  /* 0x000000ffff35d224 */ /* 0x000fe200078e0a35 */
[----:B------:R-:W-:Y:S01]  /*28e0*/  IABS R65, R44 ;  /* 0x0000002c00417213 */ /* 0x000fe20000000000 */
[----:B------:R-:W-:Y:S01]  /*28f0*/  IMAD.MOV R44, RZ, RZ, -R40 ;  /* 0x000000ffff2c7224 */ /* 0x000fe200078e0a28 */
[----:B------:R-:W-:Y:S01]  /*2900*/  ISETP.GT.U32.AND P3, PT, R2, R61, PT ;  /* 0x0000003d0200720c */ /* 0x000fe20003f64070 */
[----:B------:R-:W-:Y:S01]  /*2910*/  IMAD.HI.U32 R40, R4, R67, RZ ;  /* 0x0000004304287227 */ /* 0x000fe200078e00ff */
[----:B------:R-:W-:-:S02]  /*2920*/  ISETP.GE.AND P5, PT, R42, RZ, PT ;  /* 0x000000ff2a00720c */ /* 0x000fc40003fa6270 */
[----:B------:R-:W-:Y:S01]  /*2930*/  LOP3.LUT R56, R3, 0x14, RZ, 0xfc, !PT ;  /* 0x0000001403387812 */ /* 0x000fe200078efcff */
[----:B------:R-:W-:Y:S02]  /*2940*/  IMAD R63, R2, R44, R63 ;  /* 0x0000002c023f7224 */ /* 0x000fe400078e023f */
[----:B------:R-:W-:Y:S01]  /*2950*/  IMAD.MOV R44, RZ, RZ, -R40 ;  /* 0x000000ffff2c7224 */ /* 0x000fe200078e0a28 */
[----:B------:R-:W-:Y:S01]  /*2960*/  IABS R79, R56 ;  /* 0x00000038004f7213 */ /* 0x000fe20000000000 */
[----:B------:R-:W-:-:S04]  /*2970*/  IMAD.HI.U32 R40, R4, R69, RZ ;  /* 0x0000004504287227 */ /* 0x000fc800078e00ff */
[C---:B------:R-:W-:Y:S02]  /*2980*/  IMAD R67, R2.reuse, R44, R67 ;  /* 0x0000002c02437224 */ /* 0x040fe400078e0243 */
[----:B------:R-:W-:Y:S02]  /*2990*/  IMAD.MOV R40, RZ, RZ, -R40 ;  /* 0x000000ffff287224 */ /* 0x000fe400078e0a28 */
[----:B------:R-:W-:Y:S01]  /*29a0*/  @!P3 IMAD.IADD R61, R61, 0x1, -R2 ;  /* 0x000000013d3db824 */ /* 0x000fe200078e0a02 */
[C---:B------:R-:W-:Y:S01]  /*29b0*/  ISETP.GT.U32.AND P3, PT, R2.reuse, R67, PT ;  /* 0x000000430200720c */ /* 0x040fe20003f64070 */
[----:B------:R-:W-:Y:S02]  /*29c0*/  IMAD R69, R2, R40, R69 ;  /* 0x0000002802457224 */ /* 0x000fe400078e0245 */
[----:B------:R-:W-:Y:S02]  /*29d0*/  @!P6 IMAD.MOV R61, RZ, RZ, -R61 ;  /* 0x000000ffff3de224 */ /* 0x000fe400078e0a3d */
[----:B------:R-:W-:Y:S01]  /*29e0*/  IMAD.HI.U32 R42, R4, R65, RZ ;  /* 0x00000041042a7227 */ /* 0x000fe200078e00ff */
[----:B------:R-:W-:-:S03]  /*29f0*/  ISETP.GT.U32.AND P6, PT, R2, R69, PT ;  /* 0x000000450200720c */ /* 0x000fc60003fc4070 */
[----:B------:R-:W-:Y:S02]  /*2a00*/  IMAD.MOV R42, RZ, RZ, -R42 ;  /* 0x000000ffff2a7224 */ /* 0x000fe400078e0a2a */
[--C-:B------:R-:W-:Y:S01]  /*2a10*/  @!P4 IMAD.IADD R59, R59, 0x1, -R2.reuse ;  /* 0x000000013b3bc824 */ /* 0x100fe200078e0a02 */
[C---:B------:R-:W-:Y:S01]  /*2a20*/  ISETP.GT.U32.AND P4, PT, R2.reuse, R63, PT ;  /* 0x0000003f0200720c */ /* 0x040fe20003f84070 */
[----:B------:R-:W-:Y:S02]  /*2a30*/  @!P3 IMAD.IADD R67, R67, 0x1, -R2 ;  /* 0x000000014343b824 */ /* 0x000fe400078e0a02 */
[----:B------:R-:W-:Y:S02]  /*2a40*/  IMAD R65, R2, R42, R65 ;  /* 0x0000002a02417224 */ /* 0x000fe400078e0241 */
[----:B------:R-:W-:Y:S01]  /*2a50*/  IMAD.HI.U32 R42, R4, R73, RZ ;  /* 0x00000049042a7227 */ /* 0x000fe200078e00ff */
[----:B------:R-:W-:-:S03]  /*2a60*/  ISETP.GT.U32.AND P3, PT, R2, R67, PT ;  /* 0x000000430200720c */ /* 0x000fc60003f64070 */
[----:B------:R-:W-:Y:S02]  /*2a70*/  @!P6 IMAD.IADD R69, R69, 0x1, -R2 ;  /* 0x000000014545e824 */ /* 0x000fe400078e0a02 */
[----:B------:R-:W-:Y:S01]  /*2a80*/  @!P0 IMAD.MOV R59, RZ, RZ, -R59 ;  /* 0x000000ffff3b8224 */ /* 0x000fe200078e0a3b */
[----:B------:R-:W-:Y:S01]  /*2a90*/  ISETP.GT.U32.AND P0, PT, R2, R65, PT ;  /* 0x000000410200720c */ /* 0x000fe20003f04070 */
[----:B------:R-:W-:Y:S01]  /*2aa0*/  IMAD.HI.U32 R44, R4, R75, RZ ;  /* 0x0000004b042c7227 */ /* 0x000fe200078e00ff */
[----:B------:R-:W-:-:S03]  /*2ab0*/  ISETP.GT.U32.AND P6, PT, R2, R69, PT ;  /* 0x000000450200720c */ /* 0x000fc60003fc4070 */
[----:B------:R-:W-:Y:S02]  /*2ac0*/  IMAD.MOV R42, RZ, RZ, -R42 ;  /* 0x000000ffff2a7224 */ /* 0x000fe400078e0a2a */
[----:B------:R-:W-:Y:S02]  /*2ad0*/  @!P4 IMAD.IADD R63, R63, 0x1, -R2 ;  /* 0x000000013f3fc824 */ /* 0x000fe400078e0a02 */
[----:B------:R-:W-:Y:S02]  /*2ae0*/  IMAD.MOV R44, RZ, RZ, -R44 ;  /* 0x000000ffff2c7224 */ /* 0x000fe400078e0a2c */
[C---:B------:R-:W-:Y:S01]  /*2af0*/  IMAD R73, R2.reuse, R42, R73 ;  /* 0x0000002a02497224 */ /* 0x040fe200078e0249 */
[----:B------:R-:W-:Y:S01]  /*2b00*/  ISETP.GT.U32.AND P4, PT, R2, R63, PT ;  /* 0x0000003f0200720c */ /* 0x000fe20003f84070 */
[----:B------:R-:W-:Y:S01]  /*2b10*/  @!P1 IMAD.MOV R57, RZ, RZ, -R57 ;  /* 0x000000ffff399224 */ /* 0x000fe200078e0a39 */
[----:B------:R-:W-:Y:S01]  /*2b20*/  ISETP.GE.AND P1, PT, R46, RZ, PT ;  /* 0x000000ff2e00720c */ /* 0x000fe20003f26270 */
[C---:B------:R-:W-:Y:S01]  /*2b30*/  IMAD R75, R2.reuse, R44, R75 ;  /* 0x0000002c024b7224 */ /* 0x040fe200078e024b */
[----:B------:R-:W-:Y:S01]  /*2b40*/  LOP3.LUT R46, R3, 0x1c, RZ, 0xfc, !PT ;  /* 0x0000001c032e7812 */ /* 0x000fe200078efcff */
[--C-:B------:R-:W-:Y:S01]  /*2b50*/  @!P3 IMAD.IADD R67, R67, 0x1, -R2.reuse ;  /* 0x000000014343b824 */ /* 0x100fe200078e0a02 */
[C---:B------:R-:W-:Y:S01]  /*2b60*/  ISETP.GT.U32.AND P3, PT, R2.reuse, R73, PT ;  /* 0x000000490200720c */ /* 0x040fe20003f64070 */
[--C-:B------:R-:W-:Y:S01]  /*2b70*/  @!P0 IMAD.IADD R65, R65, 0x1, -R2.reuse ;  /* 0x0000000141418824 */ /* 0x100fe200078e0a02 */
[----:B------:R-:W-:Y:S01]  /*2b80*/  IABS R71, R46 ;  /* 0x0000002e00477213 */ /* 0x000fe20000000000 */
[----:B------:R-:W-:Y:S01]  /*2b90*/  @!P6 IMAD.IADD R69, R69, 0x1, -R2 ;  /* 0x000000014545e824 */ /* 0x000fe200078e0a02 */
[----:B------:R-:W-:Y:S01]  /*2ba0*/  ISETP.GT.U32.AND P6, PT, R2, R75, PT ;  /* 0x0000004b0200720c */ /* 0x000fe20003fc4070 */
[----:B------:R-:W-:Y:S01]  /*2bb0*/  IMAD.HI.U32 R42, R4, R79, RZ ;  /* 0x0000004f042a7227 */ /* 0x000fe200078e00ff */
[----:B------:R-:W-:-:S03]  /*2bc0*/  ISETP.GT.U32.AND P0, PT, R2, R65, PT ;  /* 0x000000410200720c */ /* 0x000fc60003f04070 */
[----:B------:R-:W-:-:S04]  /*2bd0*/  IMAD.HI.U32 R40, R4, R71, RZ ;  /* 0x0000004704287227 */ /* 0x000fc800078e00ff */
[----:B------:R-:W-:Y:S02]  /*2be0*/  IMAD.MOV R40, RZ, RZ, -R40 ;  /* 0x000000ffff287224 */ /* 0x000fe400078e0a28 */
[--C-:B------:R-:W-:Y:S01]  /*2bf0*/  @!P4 IMAD.IADD R63, R63, 0x1, -R2.reuse ;  /* 0x000000013f3fc824 */ /* 0x100fe200078e0a02 */
[----:B------:R-:W-:Y:S01]  /*2c00*/  ISETP.GE.AND P4, PT, R48, RZ, PT ;  /* 0x000000ff3000720c */ /* 0x000fe20003f86270 */
[--C-:B------:R-:W-:Y:S01]  /*2c10*/  @!P3 IMAD.IADD R73, R73, 0x1, -R2.reuse ;  /* 0x000000014949b824 */ /* 0x100fe200078e0a02 */
[----:B------:R-:W-:Y:S01]  /*2c20*/  LOP3.LUT R48, R3, 0x16, RZ, 0xfc, !PT ;  /* 0x0000001603307812 */ /* 0x000fe200078efcff */
[C---:B------:R-:W-:Y:S02]  /*2c30*/  IMAD R71, R2.reuse, R40, R71 ;  /* 0x0000002802477224 */ /* 0x040fe400078e0247 */
[--C-:B------:R-:W-:Y:S01]  /*2c40*/  @!P6 IMAD.IADD R75, R75, 0x1, -R2.reuse ;  /* 0x000000014b4be824 */ /* 0x100fe200078e0a02 */
[C---:B------:R-:W-:Y:S01]  /*2c50*/  ISETP.GT.U32.AND P6, PT, R2.reuse, R73, PT ;  /* 0x000000490200720c */ /* 0x040fe20003fc4070 */
[----:B------:R-:W-:Y:S01]  /*2c60*/  @!P0 IMAD.IADD R65, R65, 0x1, -R2 ;  /* 0x0000000141418824 */ /* 0x000fe200078e0a02 */
[----:B------:R-:W-:Y:S01]  /*2c70*/  IABS R77, R48 ;  /* 0x00000030004d7213 */ /* 0x000fe20000000000 */
[----:B------:R-:W-:Y:S01]  /*2c80*/  IMAD.MOV R42, RZ, RZ, -R42 ;  /* 0x000000ffff2a7224 */ /* 0x000fe200078e0a2a */
[C---:B------:R-:W-:Y:S01]  /*2c90*/  ISETP.GT.U32.AND P0, PT, R2.reuse, R71, PT ;  /* 0x000000470200720c */ /* 0x040fe20003f04070 */
[----:B------:R-:W-:Y:S01]  /*2ca0*/  @!P5 IMAD.MOV R63, RZ, RZ, -R63 ;  /* 0x000000ffff3fd224 */ /* 0x000fe200078e0a3f */
[----:B------:R-:W-:Y:S01]  /*2cb0*/  ISETP.GT.U32.AND P5, PT, R2, R75, PT ;  /* 0x0000004b0200720c */ /* 0x000fe20003fa4070 */
[----:B------:R-:W-:-:S04]  /*2cc0*/  IMAD.HI.U32 R40, R4, R77, RZ ;  /* 0x0000004d04287227 */ /* 0x000fc800078e00ff */
[C---:B------:R-:W-:Y:S02]  /*2cd0*/  IMAD R79, R2.reuse, R42, R79 ;  /* 0x0000002a024f7224 */ /* 0x040fe400078e024f */
[----:B------:R-:W-:Y:S02]  /*2ce0*/  IMAD.MOV R40, RZ, RZ, -R40 ;  /* 0x000000ffff287224 */ /* 0x000fe400078e0a28 */
[----:B------:R-:W-:Y:S01]  /*2cf0*/  @!P6 IMAD.IADD R73, R73, 0x1, -R2 ;  /* 0x000000014949e824 */ /* 0x000fe200078e0a02 */
[C---:B------:R-:W-:Y:S01]  /*2d00*/  ISETP.GT.U32.AND P6, PT, R2.reuse, R79, PT ;  /* 0x0000004f0200720c */ /* 0x040fe20003fc4070 */
[----:B------:R-:W-:Y:S02]  /*2d10*/  IMAD R77, R2, R40, R77 ;  /* 0x00000028024d7224 */ /* 0x000fe400078e024d */
[----:B------:R-:W-:-:S04]  /*2d20*/  IMAD.HI.U32 R40, R4, R83, RZ ;  /* 0x0000005304287227 */ /* 0x000fc800078e00ff */
[----:B------:R-:W-:Y:S01]  /*2d30*/  @!P0 IMAD.IADD R71, R71, 0x1, -R2 ;  /* 0x0000000147478824 */ /* 0x000fe200078e0a02 */
[----:B------:R-:W-:Y:S01]  /*2d40*/  ISETP.GE.AND P0, PT, R46, RZ, PT ;  /* 0x000000ff2e00720c */ /* 0x000fe20003f06270 */
[----:B------:R-:W-:Y:S02]  /*2d50*/  IMAD.MOV R42, RZ, RZ, -R40 ;  /* 0x000000ffff2a7224 */ /* 0x000fe400078e0a28 */
[----:B------:R-:W-:Y:S01]  /*2d60*/  IMAD.HI.U32 R44, R4, R81, RZ ;  /* 0x00000051042c7227 */ /* 0x000fe200078e00ff */
[----:B------:R-:W-:-:S03]  /*2d70*/  ISETP.GT.U32.AND P3, PT, R2, R71, PT ;  /* 0x000000470200720c */ /* 0x000fc60003f64070 */
[C---:B------:R-:W-:Y:S02]  /*2d80*/  IMAD R83, R2.reuse, R42, R83 ;  /* 0x0000002a02537224 */ /* 0x040fe400078e0253 */
[----:B------:R-:W-:Y:S02]  /*2d90*/  IMAD.MOV R44, RZ, RZ, -R44 ;  /* 0x000000ffff2c7224 */ /* 0x000fe400078e0a2c */
[----:B------:R-:W-:Y:S01]  /*2da0*/  @!P6 IMAD.IADD R79, R79, 0x1, -R2 ;  /* 0x000000014f4fe824 */ /* 0x000fe200078e0a02 */
[----:B------:R-:W-:Y:S01]  /*2db0*/  ISETP.GT.U32.AND P6, PT, R2, R83, PT ;  /* 0x000000530200720c */ /* 0x000fe20003fc4070 */
[----:B------:R-:W-:-:S04]  /*2dc0*/  IMAD.HI.U32 R40, R4, R85, RZ ;  /* 0x0000005504287227 */ /* 0x000fc800078e00ff */
[C---:B------:R-:W-:Y:S02]  /*2dd0*/  IMAD R81, R2.reuse, R44, R81 ;  /* 0x0000002c02517224 */ /* 0x040fe400078e0251 */
[----:B------:R-:W-:Y:S02]  /*2de0*/  IMAD.MOV R40, RZ, RZ, -R40 ;  /* 0x000000ffff287224 */ /* 0x000fe400078e0a28 */
[--C-:B------:R-:W-:Y:S01]  /*2df0*/  @!P3 IMAD.IADD R71, R71, 0x1, -R2.reuse ;  /* 0x000000014747b824 */ /* 0x100fe200078e0a02 */
[C---:B------:R-:W-:Y:S01]  /*2e00*/  ISETP.GT.U32.AND P3, PT, R2.reuse, R77, PT ;  /* 0x0000004d0200720c */ /* 0x040fe20003f64070 */
[--C-:B------:R-:W-:Y:S01]  /*2e10*/  @!P5 IMAD.IADD R75, R75, 0x1, -R2.reuse ;  /* 0x000000014b4bd824 */ /* 0x100fe200078e0a02 */
[C---:B------:R-:W-:Y:S01]  /*2e20*/  ISETP.GT.U32.AND P5, PT, R2.reuse, R81, PT ;  /* 0x000000510200720c */ /* 0x040fe20003fa4070 */
[----:B------:R-:W-:Y:S02]  /*2e30*/  IMAD R85, R2, R40, R85 ;  /* 0x0000002802557224 */ /* 0x000fe400078e0255 */
[----:B------:R-:W-:-:S02]  /*2e40*/  @!P6 IMAD.IADD R83, R83, 0x1, -R2 ;  /* 0x000000015353e824 */ /* 0x000fc400078e0a02 */
[----:B------:R-:W-:Y:S01]  /*2e50*/  IMAD.HI.U32 R42, R4, R87, RZ ;  /* 0x00000057042a7227 */ /* 0x000fe200078e00ff */
[----:B------:R-:W-:-:S03]  /*2e60*/  ISETP.GT.U32.AND P6, PT, R2, R85, PT ;  /* 0x000000550200720c */ /* 0x000fc60003fc4070 */
[----:B------:R-:W-:Y:S02]  /*2e70*/  IMAD.MOV R42, RZ, RZ, -R42 ;  /* 0x000000ffff2a7224 */ /* 0x000fe400078e0a2a */
[--C-:B------:R-:W-:Y:S01]  /*2e80*/  @!P3 IMAD.IADD R77, R77, 0x1, -R2.reuse ;  /* 0x000000014d4db824 */ /* 0x100fe200078e0a02 */
[----:B------:R-:W-:Y:S01]  /*2e90*/  ISETP.GE.AND P3, PT, R50, RZ, PT ;  /* 0x000000ff3200720c */ /* 0x000fe20003f66270 */
[----:B------:R-:W-:Y:S01]  /*2ea0*/  @!P5 IMAD.IADD R81, R81, 0x1, -R2 ;  /* 0x000000015151d824 */ /* 0x000fe200078e0a02 */
[----:B------:R-:W-:Y:S01]  /*2eb0*/  ISETP.GE.AND P5, PT, R52, RZ, PT ;  /* 0x000000ff3400720c */ /* 0x000fe20003fa6270 */
[----:B------:R-:W-:Y:S01]  /*2ec0*/  IMAD.HI.U32 R44, R4, R89, RZ ;  /* 0x00000059042c7227 */ /* 0x000fe200078e00ff */
[C---:B------:R-:W-:Y:S02]  /*2ed0*/  LOP3.LUT R50, R3.reuse, 0x8, RZ, 0xfc, !PT ;  /* 0x0000000803327812 */ /* 0x040fe400078efcff */
[----:B------:R-:W-:Y:S01]  /*2ee0*/  LOP3.LUT R52, R3, 0x6, RZ, 0xfc, !PT ;  /* 0x0000000603347812 */ /* 0x000fe200078efcff */
[C---:B------:R-:W-:Y:S01]  /*2ef0*/  IMAD R87, R2.reuse, R42, R87 ;  /* 0x0000002a02577224 */ /* 0x040fe200078e0257 */
[----:B------:R-:W-:Y:S01]  /*2f00*/  IABS R91, R50 ;  /* 0x00000032005b7213 */ /* 0x000fe20000000000 */
[----:B------:R-:W-:Y:S01]  /*2f10*/  IMAD.MOV R44, RZ, RZ, -R44 ;  /* 0x000000ffff2c7224 */ /* 0x000fe200078e0a2c */
[----:B------:R-:W-:Y:S01]  /*2f20*/  IABS R93, R52 ;  /* 0x00000034005d7213 */ /* 0x000fe20000000000 */
[----:B------:R-:W-:Y:S01]  /*2f30*/  @!P6 IMAD.IADD R85, R85, 0x1, -R2 ;  /* 0x000000015555e824 */ /* 0x000fe200078e0a02 */
[C---:B------:R-:W-:Y:S01]  /*2f40*/  ISETP.GT.U32.AND P6, PT, R2.reuse, R87, PT ;  /* 0x000000570200720c */ /* 0x040fe20003fc4070 */
[----:B------:R-:W-:-:S02]  /*2f50*/  IMAD R89, R2, R44, R89 ;  /* 0x0000002c02597224 */ /* 0x000fc400078e0259 */
[----:B------:R-:W-:Y:S01]  /*2f60*/  @!P2 IMAD.MOV R65, RZ, RZ, -R65 ;  /* 0x000000ffff41a224 */ /* 0x000fe200078e0a41 */
[C---:B------:R-:W-:Y:S01]  /*2f70*/  ISETP.GT.U32.AND P2, PT, R2.reuse, R77, PT ;  /* 0x0000004d0200720c */ /* 0x040fe20003f44070 */
[----:B------:R-:W-:Y:S01]  /*2f80*/  @!P1 IMAD.MOV R67, RZ, RZ, -R67 ;  /* 0x000000ffff439224 */ /* 0x000fe200078e0a43 */
[C---:B------:R-:W-:Y:S01]  /*2f90*/  ISETP.GT.U32.AND P1, PT, R2.reuse, R79, PT ;  /* 0x0000004f0200720c */ /* 0x040fe20003f24070 */
[----:B------:R-:W-:Y:S01]  /*2fa0*/  @!P4 IMAD.MOV R69, RZ, RZ, -R69 ;  /* 0x000000ffff45c224 */ /* 0x000fe200078e0a45 */
[----:B------:R-:W-:Y:S01]  /*2fb0*/  ISETP.GT.U32.AND P4, PT, R2, R81, PT ;  /* 0x000000510200720c */ /* 0x000fe20003f84070 */
[----:B------:R-:W-:-:S04]  /*2fc0*/  IMAD.HI.U32 R40, R4, R91, RZ ;  /* 0x0000005b04287227 */ /* 0x000fc800078e00ff */
[----:B------:R-:W-:-:S04]  /*2fd0*/  IMAD.HI.U32 R42, R4, R93, RZ ;  /* 0x0000005d042a7227 */ /* 0x000fc800078e00ff */
[----:B------:R-:W-:-:S04]  /*2fe0*/  IMAD.HI.U32 R44, R4, R95, RZ ;  /* 0x0000005f042c7227 */ /* 0x000fc800078e00ff */
[----:B------:R-:W-:-:S04]  /*2ff0*/  IMAD.HI.U32 R46, R4, R97, RZ ;  /* 0x00000061042e7227 */ /* 0x000fc800078e00ff */
[----:B------:R-:W-:-:S04]  /*3000*/  IMAD.HI.U32 R4, R4, R99, RZ ;  /* 0x0000006304047227 */ /* 0x000fc800078e00ff */
[----:B------:R-:W-:Y:S02]  /*3010*/  IMAD.MOV R40, RZ, RZ, -R40 ;  /* 0x000000ffff287224 */ /* 0x000fe400078e0a28 */
[----:B------:R-:W-:Y:S02]  /*3020*/  IMAD.MOV R42, RZ, RZ, -R42 ;  /* 0x000000ffff2a7224 */ /* 0x000fe400078e0a2a */
[----:B------:R-:W-:Y:S02]  /*3030*/  IMAD.MOV R4, RZ, RZ, -R4 ;  /* 0x000000ffff047224 */ /* 0x000fe400078e0a04 */
[C---:B------:R-:W-:Y:S02]  /*3040*/  IMAD R91, R2.reuse, R40, R91 ;  /* 0x00000028025b7224 */ /* 0x040fe400078e025b */
[C---:B------:R-:W-:Y:S02]  /*3050*/  IMAD R93, R2.reuse, R42, R93 ;  /* 0x0000002a025d7224 */ /* 0x040fe400078e025d */
[----:B------:R-:W-:Y:S01]  /*3060*/  @!P6 IMAD.IADD R87, R87, 0x1, -R2 ;  /* 0x000000015757e824 */ /* 0x000fe200078e0a02 */
[C---:B------:R-:W-:Y:S01]  /*3070*/  ISETP.GT.U32.AND P6, PT, R2.reuse, R85, PT ;  /* 0x000000550200720c */ /* 0x040fe20003fc4070 */
[----:B------:R-:W-:Y:S01]  /*3080*/  @!P0 IMAD.MOV R71, RZ, RZ, -R71 ;  /* 0x000000ffff478224 */ /* 0x000fe200078e0a47 */
[C---:B------:R-:W-:Y:S01]  /*3090*/  ISETP.GT.U32.AND P0, PT, R2.reuse, R83, PT ;  /* 0x000000530200720c */ /* 0x040fe20003f04070 */
[----:B------:R-:W-:-:S02]  /*30a0*/  IMAD R99, R2, R4, R99 ;  /* 0x0000000402637224 */ /* 0x000fc400078e0263 */
[----:B------:R-:W-:Y:S01]  /*30b0*/  @!P3 IMAD.MOV R73, RZ, RZ, -R73 ;  /* 0x000000ffff49b224 */ /* 0x000fe200078e0a49 */
[C---:B------:R-:W-:Y:S01]  /*30c0*/  ISETP.GT.U32.AND P3, PT, R2.reuse, R87, PT ;  /* 0x000000570200720c */ /* 0x040fe20003f64070 */
[----:B------:R-:W-:Y:S01]  /*30d0*/  @!P5 IMAD.MOV R75, RZ, RZ, -R75 ;  /* 0x000000ffff4bd224 */ /* 0x000fe200078e0a4b */
[C---:B------:R-:W-:Y:S01]  /*30e0*/  ISETP.GT.U32.AND P5, PT, R2.reuse, R89, PT ;  /* 0x000000590200720c */ /* 0x040fe20003fa4070 */
[--C-:B------:R-:W-:Y:S01]  /*30f0*/  @!P2 IMAD.IADD R77, R77, 0x1, -R2.reuse ;  /* 0x000000014d4da824 */ /* 0x100fe200078e0a02 */
[C---:B------:R-:W-:Y:S01]  /*3100*/  ISETP.GT.U32.AND P2, PT, R2.reuse, R91, PT ;  /* 0x0000005b0200720c */ /* 0x040fe20003f44070 */
[--C-:B------:R-:W-:Y:S01]  /*3110*/  @!P1 IMAD.IADD R79, R79, 0x1, -R2.reuse ;  /* 0x000000014f4f9824 */ /* 0x100fe200078e0a02 */
[C---:B------:R-:W-:Y:S01]  /*3120*/  ISETP.GT.U32.AND P1, PT, R2.reuse, R93, PT ;  /* 0x0000005d0200720c */ /* 0x040fe20003f24070 */
[----:B------:R-:W-:Y:S01]  /*3130*/  @!P4 IMAD.IADD R81, R81, 0x1, -R2 ;  /* 0x000000015151c824 */ /* 0x000fe200078e0a02 */
[----:B------:R-:W-:Y:S01]  /*3140*/  ISETP.GT.U32.AND P4, PT, R2, R99, PT ;  /* 0x000000630200720c */ /* 0x000fe20003f84070 */
[----:B------:R-:W-:-:S02]  /*3150*/  IMAD.MOV R44, RZ, RZ, -R44 ;  /* 0x000000ffff2c7224 */ /* 0x000fc400078e0a2c */
[----:B------:R-:W-:Y:S02]  /*3160*/  @!P0 IMAD.IADD R83, R83, 0x1, -R2 ;  /* 0x0000000153538824 */ /* 0x000fe400078e0a02 */
[C---:B------:R-:W-:Y:S02]  /*3170*/  IMAD R95, R2.reuse, R44, R95 ;  /* 0x0000002c025f7224 */ /* 0x040fe400078e025f */
[----:B------:R-:W-:Y:S02]  /*3180*/  IMAD.MOV R46, RZ, RZ, -R46 ;  /* 0x000000ffff2e7224 */ /* 0x000fe400078e0a2e */
[--C-:B------:R-:W-:Y:S01]  /*3190*/  @!P3 IMAD.IADD R87, R87, 0x1, -R2.reuse ;  /* 0x000000015757b824 */ /* 0x100fe200078e0a02 */
[----:B------:R-:W-:Y:S01]  /*31a0*/  ISETP.GT.U32.AND P0, PT, R2, R95, PT ;  /* 0x0000005f0200720c */ /* 0x000fe20003f04070 */
[--C-:B------:R-:W-:Y:S01]  /*31b0*/  @!P5 IMAD.IADD R89, R89, 0x1, -R2.reuse ;  /* 0x000000015959d824 */ /* 0x100fe200078e0a02 */
[----:B------:R-:W-:Y:S01]  /*31c0*/  ISETP.GE.AND P3, PT, R48, RZ, PT ;  /* 0x000000ff3000720c */ /* 0x000fe20003f66270 */
[--C-:B------:R-:W-:Y:S01]  /*31d0*/  @!P2 IMAD.IADD R91, R91, 0x1, -R2.reuse ;  /* 0x000000015b5ba824 */ /* 0x100fe200078e0a02 */
[----:B------:R-:W-:Y:S01]  /*31e0*/  ISETP.GE.AND P5, PT, R56, RZ, PT ;  /* 0x000000ff3800720c */ /* 0x000fe20003fa6270 */
[--C-:B------:R-:W-:Y:S01]  /*31f0*/  @!P1 IMAD.IADD R93, R93, 0x1, -R2.reuse ;  /* 0x000000015d5d9824 */ /* 0x100fe200078e0a02 */
[----:B------:R-:W-:Y:S01]  /*3200*/  ISETP.GE.AND P2, PT, R58, RZ, PT ;  /* 0x000000ff3a00720c */ /* 0x000fe20003f46270 */
[--C-:B------:R-:W-:Y:S01]  /*3210*/  @!P4 IMAD.IADD R99, R99, 0x1, -R2.reuse ;  /* 0x000000016363c824 */ /* 0x100fe200078e0a02 */
[----:B------:R-:W-:Y:S01]  /*3220*/  ISETP.GE.AND P1, PT, R60, RZ, PT ;  /* 0x000000ff3c00720c */ /* 0x000fe20003f26270 */
[----:B------:R-:W-:Y:S01]  /*3230*/  IMAD R97, R2, R46, R97 ;  /* 0x0000002e02617224 */ /* 0x000fe200078e0261 */
[----:B------:R-:W-:Y:S01]  /*3240*/  ISETP.GE.AND P4, PT, R62, RZ, PT ;  /* 0x000000ff3e00720c */ /* 0x000fe20003f86270 */
[----:B------:R-:W-:-:S02]  /*3250*/  @!P6 IMAD.IADD R85, R85, 0x1, -R2 ;  /* 0x000000015555e824 */ /* 0x000fc400078e0a02 */
[----:B------:R-:W-:Y:S01]  /*3260*/  @!P0 IMAD.IADD R95, R95, 0x1, -R2 ;  /* 0x000000015f5f8824 */ /* 0x000fe200078e0a02 */
[----:B------:R-:W-:Y:S01]  /*3270*/  ISETP.GT.U32.AND P6, PT, R2, R97, PT ;  /* 0x000000610200720c */ /* 0x000fe20003fc4070 */
[----:B------:R-:W-:Y:S01]  /*3280*/  @!P3 IMAD.MOV R77, RZ, RZ, -R77 ;  /* 0x000000ffff4db224 */ /* 0x000fe200078e0a4d */
[----:B------:R-:W-:Y:S01]  /*3290*/  ISETP.GE.AND P0, PT, R64, RZ, PT ;  /* 0x000000ff4000720c */ /* 0x000fe20003f06270 */
[----:B------:R-:W-:Y:S01]  /*32a0*/  @!P5 IMAD.MOV R79, RZ, RZ, -R79 ;  /* 0x000000ffff4fd224 */ /* 0x000fe200078e0a4f */
[C---:B------:R-:W-:Y:S01]  /*32b0*/  ISETP.GT.U32.AND P3, PT, R2.reuse, R89, PT ;  /* 0x000000590200720c */ /* 0x040fe20003f64070 */
[----:B------:R-:W-:Y:S01]  /*32c0*/  @!P2 IMAD.MOV R81, RZ, RZ, -R81 ;  /* 0x000000ffff51a224 */ /* 0x000fe200078e0a51 */
[C---:B------:R-:W-:Y:S01]  /*32d0*/  ISETP.GT.U32.AND P5, PT, R2.reuse, R91, PT ;  /* 0x0000005b0200720c */ /* 0x040fe20003fa4070 */
[----:B------:R-:W-:Y:S01]  /*32e0*/  @!P1 IMAD.MOV R83, RZ, RZ, -R83 ;  /* 0x000000ffff539224 */ /* 0x000fe200078e0a53 */
[C---:B------:R-:W-:Y:S01]  /*32f0*/  ISETP.GT.U32.AND P2, PT, R2.reuse, R93, PT ;  /* 0x0000005d0200720c */ /* 0x040fe20003f44070 */
[----:B------:R-:W-:Y:S01]  /*3300*/  @!P4 IMAD.MOV R85, RZ, RZ, -R85 ;  /* 0x000000ffff55c224 */ /* 0x000fe200078e0a55 */
[----:B------:R-:W-:-:S02]  /*3310*/  ISETP.GT.U32.AND P1, PT, R2, R99, PT ;  /* 0x000000630200720c */ /* 0x000fc40003f24070 */
[C---:B------:R-:W-:Y:S01]  /*3320*/  ISETP.GT.U32.AND P4, PT, R2.reuse, R95, PT ;  /* 0x0000005f0200720c */ /* 0x040fe20003f84070 */
[--C-:B------:R-:W-:Y:S01]  /*3330*/  @!P6 IMAD.IADD R97, R97, 0x1, -R2.reuse ;  /* 0x000000016161e824 */ /* 0x100fe200078e0a02 */
[----:B------:R-:W-:Y:S01]  /*3340*/  ISETP.GE.AND P6, PT, R3, RZ, PT ;  /* 0x000000ff0300720c */ /* 0x000fe20003fc6270 */
[----:B------:R-:W-:Y:S02]  /*3350*/  @!P0 IMAD.MOV R87, RZ, RZ, -R87 ;  /* 0x000000ffff578224 */ /* 0x000fe400078e0a57 */
        /* <DEDUP_REMOVED lines=8> */
[----:B------:R-:W-:Y:S01]  /*33e0*/  @!P4 IMAD.IADD R95, R95, 0x1, -R2 ;  /* 0x000000015f5fc824 */ /* 0x000fe200078e0a02 */
[----:B------:R-:W-:Y:S01]  /*33f0*/  ISETP.GE.AND P1, PT, R70, RZ, PT ;  /* 0x000000ff4600720c */ /* 0x000fe20003f26270 */
[----:B------:R-:W-:Y:S01]  /*3400*/  @!P6 IMAD.MOV R99, RZ, RZ, -R99 ;  /* 0x000000ffff63e224 */ /* 0x000fe200078e0a63 */
[----:B------:R-:W-:-:S03]  /*3410*/  ISETP.GE.AND P4, PT, R72, RZ, PT ;  /* 0x000000ff4800720c */ /* 0x000fc60003f86270 */
[----:B------:R-:W-:Y:S01]  /*3420*/  @!P0 IMAD.IADD R97, R97, 0x1, -R2 ;  /* 0x0000000161618824 */ /* 0x000fe200078e0a02 */
[----:B------:R-:W-:Y:S01]  /*3430*/  ISETP.NE.AND P0, PT, R41, RZ, PT ;  /* 0x000000ff2900720c */ /* 0x000fe20003f05270 */
[----:B------:R-:W-:Y:S01]  /*3440*/  @!P3 IMAD.MOV R89, RZ, RZ, -R89 ;  /* 0x000000ffff59b224 */ /* 0x000fe200078e0a59 */
[----:B------:R-:W-:Y:S01]  /*3450*/  LOP3.LUT R2, RZ, R41, RZ, 0x33, !PT ;  /* 0x00000029ff027212 */ /* 0x000fe200078e33ff */
[----:B------:R-:W-:Y:S02]  /*3460*/  @!P5 IMAD.MOV R91, RZ, RZ, -R91 ;  /* 0x000000ffff5bd224 */ /* 0x000fe400078e0a5b */
[----:B------:R-:W-:Y:S01]  /*3470*/  @!P2 IMAD.MOV R93, RZ, RZ, -R93 ;  /* 0x000000ffff5da224 */ /* 0x000fe200078e0a5d */
[C---:B------:R-:W-:Y:S01]  /*3480*/  SEL R6, R2.reuse, R6, !P0 ;  /* 0x0000000602067207 */ /* 0x040fe20004000000 */
[----:B------:R-:W-:Y:S01]  /*3490*/  @!P1 IMAD.MOV R95, RZ, RZ, -R95 ;  /* 0x000000ffff5f9224 */ /* 0x000fe200078e0a5f */
[C---:B------:R-:W-:Y:S01]  /*34a0*/  SEL R7, R2.reuse, R7, !P0 ;  /* 0x0000000702077207 */ /* 0x040fe20004000000 */
[----:B------:R-:W-:Y:S01]  /*34b0*/  @!P4 IMAD.MOV R97, RZ, RZ, -R97 ;  /* 0x000000ffff61c224 */ /* 0x000fe200078e0a61 */
[----:B------:R-:W-:Y:S01]  /*34c0*/  SEL R8, R2, R8, !P0 ;  /* 0x0000000802087207 */ /* 0x000fe20004000000 */
[----:B------:R-:W-:Y:S01]  /*34d0*/  IMAD R6, R6, UR5, RZ ;  /* 0x0000000506067c24 */ /* 0x000fe2000f8e02ff */
[C---:B------:R-:W-:Y:S01]  /*34e0*/  SEL R5, R2.reuse, R5, !P0 ;  /* 0x0000000502057207 */ /* 0x040fe20004000000 */
[----:B------:R-:W-:Y:S01]  /*34f0*/  IMAD R7, R7, UR5, RZ ;  /* 0x0000000507077c24 */ /* 0x000fe2000f8e02ff */
        /* <DEDUP_REMOVED lines=54> */
[----:B------:R-:W-:Y:S01]  /*3860*/  SEL R36, R2, R36, !P0 ;  /* 0x0000002402247207 */ /* 0x000fe20004000000 */
[----:B------:R-:W-:Y:S01]  /*3870*/  IMAD R96, R34, UR5, RZ ;  /* 0x0000000522607c24 */ /* 0x000fe2000f8e02ff */
[----:B------:R-:W-:-:S02]  /*3880*/  SEL R37, R2, R37, !P0 ;  /* 0x0000002502257207 */ /* 0x000fc40004000000 */
[C---:B------:R-:W-:Y:S02]  /*3890*/  SEL R38, R2.reuse, R38, !P0 ;  /* 0x0000002602267207 */ /* 0x040fe40004000000 */
        /* <DEDUP_REMOVED lines=8> */
[C---:B------:R-:W-:Y:S01]  /*3920*/  SEL R49, R2.reuse, R49, !P0 ;  /* 0x0000003102317207 */ /* 0x040fe20004000000 */
[----:B------:R-:W-:Y:S01]  /*3930*/  IMAD R109, R45, UR5, RZ ;  /* 0x000000052d6d7c24 */ /* 0x000fe2000f8e02ff */
[C---:B------:R-:W-:Y:S01]  /*3940*/  SEL R51, R2.reuse, R51, !P0 ;  /* 0x0000003302337207 */ /* 0x040fe20004000000 */
[----:B------:R-:W-:Y:S01]  /*3950*/  IMAD R111, R47, UR5, RZ ;  /* 0x000000052f6f7c24 */ /* 0x000fe2000f8e02ff */
[----:B------:R-:W-:Y:S01]  /*3960*/  SEL R3, R2, R53, !P0 ;  /* 0x0000003502037207 */ /* 0x000fe20004000000 */
[----:B----4-:R-:W-:Y:S01]  /*3970*/  IMAD R53, R0, UR7, RZ ;  /* 0x0000000700357c24 */ /* 0x010fe2000f8e02ff */
        /* <DEDUP_REMOVED lines=45> */
[----:B------:R-:W-:Y:S01]  /*3c50*/  IMAD R99, R36, UR5, RZ ;  /* 0x0000000524637c24 */ /* 0x000fe2000f8e02ff */
[----:B------:R-:W-:Y:S01]  /*3c60*/  SHF.R.S32.HI R8, RZ, 0x1f, R6 ;  /* 0x0000001fff087819 */ /* 0x000fe20000011406 */
[----:B------:R-:W-:Y:S01]  /*3c70*/  IMAD R59, R95, UR5, RZ ;  /* 0x000000055f3b7c24 */ /* 0x000fe2000f8e02ff */
[----:B-----5:R-:W-:Y:S01]  /*3c80*/  IADD3 R0, P4, PT, R6, UR14, RZ ;  /* 0x0000000e06007c10 */ /* 0x020fe2000ff9e0ff */
[----:B------:R-:W-:Y:S01]  /*3c90*/  IMAD R61, R2, UR5, RZ ;  /* 0x00000005023d7c24 */ /* 0x000fe2000f8e02ff */
[----:B------:R-:W-:Y:S01]  /*3ca0*/  SHF.R.S32.HI R10, RZ, 0x1f, R7 ;  /* 0x0000001fff0a7819 */ /* 0x000fe20000011407 */
[----:B------:R-:W-:Y:S01]  /*3cb0*/  IMAD R56, R56, UR5, RZ ;  /* 0x0000000538387c24 */ /* 0x000fe2000f8e02ff */
[----:B------:R-:W-:Y:S01]  /*3cc0*/  IADD3 R2, P6, PT, R7, UR14, RZ ;  /* 0x0000000e07027c10 */ /* 0x000fe2000ffde0ff */
[----:B------:R-:W-:Y:S01]  /*3cd0*/  IMAD R58, R58, UR5, RZ ;  /* 0x000000053a3a7c24 */ /* 0x000fe2000f8e02ff */
[----:B------:R-:W-:Y:S01]  /*3ce0*/  SHF.R.S32.HI R12, RZ, 0x1f, R4 ;  /* 0x0000001fff0c7819 */ /* 0x000fe20000011404 */
[----:B------:R-:W-:Y:S01]  /*3cf0*/  IMAD R60, R60, UR5, RZ ;  /* 0x000000053c3c7c24 */ /* 0x000fe2000f8e02ff */
[----:B------:R-:W-:Y:S01]  /*3d00*/  IADD3 R3, P5, PT, R4, UR14, RZ ;  /* 0x0000000e04037c10 */ /* 0x000fe2000ffbe0ff */
[----:B------:R-:W-:Y:S01]  /*3d10*/  USHF.R.S32.HI UR5, URZ, 0x1f, UR4 ;  /* 0x0000001fff057899 */ /* 0x000fe20008011404 */
[----:B------:R-:W-:-:S02]  /*3d20*/  SHF.R.S32.HI R14, RZ, 0x1f, R5 ;  /* 0x0000001fff0e7819 */ /* 0x000fc40000011405 */
[----:B------:R-:W-:Y:S01]  /*3d30*/  IADD3 R4, P3, PT, R5, UR14, RZ ;  /* 0x0000000e05047c10 */ /* 0x000fe2000ff7e0ff */
[----:B------:R-:W-:Y:S01]  /*3d40*/  ULEA.HI UR5, UR5, UR4, URZ, 0x7 ;  /* 0x0000000405057291 */ /* 0x000fe2000f8f38ff */
[----:B------:R-:W-:Y:S01]  /*3d50*/  SHF.R.S32.HI R18, RZ, 0x1f, R9 ;  /* 0x0000001fff127819 */ /* 0x000fe20000011409 */
[----:B------:R-:W-:Y:S01]  /*3d60*/  USHF.L.U32 UR4, UR6, 0x7, URZ ;  /* 0x0000000706047899 */ /* 0x000fe200080006ff */
[----:B------:R-:W-:Y:S01]  /*3d70*/  IADD3 R6, P1, PT, R9, UR14, RZ ;  /* 0x0000000e09067c10 */ /* 0x000fe2000ff3e0ff */
[----:B------:R-:W-:Y:S01]  /*3d80*/  USHF.R.S32.HI UR5, URZ, 0x7, UR5 ;  /* 0x00000007ff057899 */ /* 0x000fe20008011405 */
[----:B------:R-:W-:Y:S02]  /*3d90*/  IADD3.X R8, PT, PT, R8, UR15, RZ, P4, !PT ;  /* 0x0000000f08087c10 */ /* 0x000fe4000a7fe4ff */
[----:B------:R-:W-:Y:S02]  /*3da0*/  SHF.R.S32.HI R16, RZ, 0x1f, R40 ;  /* 0x0000001fff107819 */ /* 0x000fe40000011428 */
[----:B------:R-:W-:-:S02]  /*3db0*/  IADD3 R5, P2, PT, R40, UR14, RZ ;  /* 0x0000000e28057c10 */ /* 0x000fc4000ff5e0ff */
[----:B------:R-:W-:Y:S02]  /*3dc0*/  SHF.R.S32.HI R22, RZ, 0x1f, R11 ;  /* 0x0000001fff167819 */ /* 0x000fe4000001140b */
[----:B------:R-:W-:Y:S02]  /*3dd0*/  IADD3 R9, P4, PT, R11, UR14, RZ ;  /* 0x0000000e0b097c10 */ /* 0x000fe4000ff9e0ff */
[----:B------:R-:W-:Y:S02]  /*3de0*/  IADD3.X R10, PT, PT, R10, UR15, RZ, P6, !PT ;  /* 0x0000000f0a0a7c10 */ /* 0x000fe4000b7fe4ff */
[----:B------:R-:W-:Y:S02]  /*3df0*/  SHF.R.S32.HI R24, RZ, 0x1f, R13 ;  /* 0x0000001fff187819 */ /* 0x000fe4000001140d */
[----:B------:R-:W-:Y:S02]  /*3e00*/  IADD3 R11, P6, PT, R13, UR14, RZ ;  /* 0x0000000e0d0b7c10 */ /* 0x000fe4000ffde0ff */
[----:B------:R-:W-:-:S02]  /*3e10*/  SHF.R.S32.HI R20, RZ, 0x1f, R41 ;  /* 0x0000001fff147819 */ /* 0x000fc40000011429 */
[----:B------:R-:W-:Y:S02]  /*3e20*/  IADD3 R7, P0, PT, R41, UR14, RZ ;  /* 0x0000000e29077c10 */ /* 0x000fe4000ff1e0ff */
[----:B------:R-:W-:Y:S02]  /*3e30*/  IADD3.X R12, PT, PT, R12, UR15, RZ, P5, !PT ;  /* 0x0000000f0c0c7c10 */ /* 0x000fe4000affe4ff */
[----:B------:R-:W-:Y:S02]  /*3e40*/  SHF.R.S32.HI R26, RZ, 0x1f, R42 ;  /* 0x0000001fff1a7819 */ /* 0x000fe4000001142a */
[----:B------:R-:W-:Y:S02]  /*3e50*/  IADD3 R13, P5, PT, R42, UR14, RZ ;  /* 0x0000000e2a0d7c10 */ /* 0x000fe4000ffbe0ff */
[----:B------:R-:W-:Y:S02]  /*3e60*/  SHF.R.S32.HI R28, RZ, 0x1f, R15 ;  /* 0x0000001fff1c7819 */ /* 0x000fe4000001140f */
[----:B------:R-:W-:-:S02]  /*3e70*/  IADD3.X R14, PT, PT, R14, UR15, RZ, P3, !PT ;  /* 0x0000000f0e0e7c10 */ /* 0x000fc40009ffe4ff */
[----:B------:R-:W-:Y:S02]  /*3e80*/  IADD3 R15, P3, PT, R15, UR14, RZ ;  /* 0x0000000e0f0f7c10 */ /* 0x000fe4000ff7e0ff */
[----:B------:R-:W-:Y:S02]  /*3e90*/  IADD3.X R16, PT, PT, R16, UR15, RZ, P2, !PT ;  /* 0x0000000f10107c10 */ /* 0x000fe400097fe4ff */
[----:B------:R-:W-:Y:S02]  /*3ea0*/  SHF.R.S32.HI R30, RZ, 0x1f, R44 ;  /* 0x0000001fff1e7819 */ /* 0x000fe4000001142c */
[----:B------:R-:W-:Y:S02]  /*3eb0*/  IADD3 R17, P2, PT, R44, UR14, RZ ;  /* 0x0000000e2c117c10 */ /* 0x000fe4000ff5e0ff */
[----:B------:R-:W-:Y:S02]  /*3ec0*/  IADD3.X R18, PT, PT, R18, UR15, RZ, P1, !PT ;  /* 0x0000000f12127c10 */ /* 0x000fe40008ffe4ff */
[----:B------:R-:W-:-:S02]  /*3ed0*/  IADD3.X R24, PT, PT, R24, UR15, RZ, P6, !PT ;  /* 0x0000000f18187c10 */ /* 0x000fc4000b7fe4ff */
        /* <DEDUP_REMOVED lines=16> */
[----:B------:R-:W-:Y:S02]  /*3fe0*/  IADD3.X R30, PT, PT, R30, UR15, RZ, P2, !PT ;  /* 0x0000000f1e1e7c10 */ /* 0x000fe400097fe4ff */
[----:B------:R-:W-:-:S02]  /*3ff0*/  SHF.R.S32.HI R44, RZ, 0x1f, R66 ;  /* 0x0000001fff2c7819 */ /* 0x000fc40000011442 */
[----:B------:R-:W-:Y:S02]  /*4000*/  IADD3 R31, P2, PT, R66, UR14, RZ ;  /* 0x0000000e421f7c10 */ /* 0x000fe4000ff5e0ff */
[----:B------:R-:W-:Y:S02]  /*4010*/  IADD3.X R32, PT, PT, R32, UR15, RZ, P1, !PT ;  /* 0x0000000f20207c10 */ /* 0x000fe40008ffe4ff */
[----:B------:R-:W-:Y:S02]  /*4020*/  IADD3.X R38, PT, PT, R38, UR15, RZ, P6, !PT ;  /* 0x0000000f26267c10 */ /* 0x000fe4000b7fe4ff */
[----:B------:R-:W-:Y:S02]  /*4030*/  SHF.R.S32.HI R46, RZ, 0x1f, R70 ;  /* 0x0000001fff2e7819 */ /* 0x000fe40000011446 */
[----:B------:R-:W-:Y:S02]  /*4040*/  IADD3 R33, P1, PT, R70, UR14, RZ ;  /* 0x0000000e46217c10 */ /* 0x000fe4000ff3e0ff */
[----:B------:R-:W-:-:S02]  /*4050*/  IADD3.X R34, PT, PT, R34, UR15, RZ, P0, !PT ;  /* 0x0000000f22227c10 */ /* 0x000fc400087fe4ff */
[----:B------:R-:W-:Y:S02]  /*4060*/  SHF.R.S32.HI R88, RZ, 0x1f, R76 ;  /* 0x0000001fff587819 */ /* 0x000fe4000001144c */
[----:B------:R-:W-:Y:S02]  /*4070*/  IADD3 R39, P6, PT, R76, UR14, RZ ;  /* 0x0000000e4c277c10 */ /* 0x000fe4000ffde0ff */
[----:B------:R-:W-:Y:S02]  /*4080*/  SHF.R.S32.HI R48, RZ, 0x1f, R72 ;  /* 0x0000001fff307819 */ /* 0x000fe40000011448 */
[----:B------:R-:W-:Y:S02]  /*4090*/  IADD3 R35, P0, PT, R72, UR14, RZ ;  /* 0x0000000e48237c10 */ /* 0x000fe4000ff1e0ff */
[----:B------:R-:W-:Y:S02]  /*40a0*/  IADD3.X R36, PT, PT, R36, UR15, RZ, P4, !PT ;  /* 0x0000000f24247c10 */ /* 0x000fe4000a7fe4ff */
[----:B------:R-:W-:-:S02]  /*40b0*/  IADD3.X R40, PT, PT, R40, UR15, RZ, P5, !PT ;  /* 0x0000000f28287c10 */ /* 0x000fc4000affe4ff */
[----:B------:R-:W-:Y:S02]  /*40c0*/  SHF.R.S32.HI R55, RZ, 0x1f, R74 ;  /* 0x0000001fff377819 */ /* 0x000fe4000001144a */
[----:B------:R-:W-:Y:S02]  /*40d0*/  IADD3 R37, P4, PT, R74, UR14, RZ ;  /* 0x0000000e4a257c10 */ /* 0x000fe4000ff9e0ff */
[----:B------:R-:W-:Y:S02]  /*40e0*/  SHF.R.S32.HI R89, RZ, 0x1f, R78 ;  /* 0x0000001fff597819 */ /* 0x000fe4000001144e */
[----:B------:R-:W-:Y:S02]  /*40f0*/  IADD3 R41, P5, PT, R78, UR14, RZ ;  /* 0x0000000e4e297c10 */ /* 0x000fe4000ffbe0ff */
[----:B------:R-:W-:Y:S02]  /*4100*/  IADD3.X R42, PT, PT, R42, UR15, RZ, P3, !PT ;  /* 0x0000000f2a2a7c10 */ /* 0x000fe40009ffe4ff */
[----:B------:R-:W-:-:S02]  /*4110*/  SHF.R.S32.HI R90, RZ, 0x1f, R80 ;  /* 0x0000001fff5a7819 */ /* 0x000fc40000011450 */
        /* <DEDUP_REMOVED lines=15> */
[----:B------:R-:W-:Y:S02]  /*4210*/  IADD3.X R89, PT, PT, R89, UR15, RZ, P5, !PT ;  /* 0x0000000f59597c10 */ /* 0x000fe4000affe4ff */
[----:B------:R-:W-:Y:S02]  /*4220*/  SHF.R.S32.HI R52, RZ, 0x1f, R94 ;  /* 0x0000001fff347819 */ /* 0x000fe4000001145e */
[----:B------:R-:W-:-:S02]  /*4230*/  IADD3 R50, P4, PT, R94, UR14, RZ ;  /* 0x0000000e5e327c10 */ /* 0x000fc4000ff9e0ff */
[----:B------:R-:W-:Y:S02]  /*4240*/  IADD3 R97, P5, PT, R97, UR14, RZ ;  /* 0x0000000e61617c10 */ /* 0x000fe4000ffbe0ff */
[----:B------:R-:W-:Y:S02]  /*4250*/  SHF.R.S32.HI R98, RZ, 0x1f, R99 ;  /* 0x0000001fff627819 */ /* 0x000fe40000011463 */
[----:B------:R-:W-:Y:S02]  /*4260*/  IADD3.X R90, PT, PT, R90, UR15, RZ, P3, !PT ;  /* 0x0000000f5a5a7c10 */ /* 0x000fe40009ffe4ff */
[----:B------:R-:W-:Y:S02]  /*4270*/  IADD3 R99, P3, PT, R99, UR14, RZ ;  /* 0x0000000e63637c10 */ /* 0x000fe4000ff7e0ff */
[----:B------:R-:W-:Y:S02]  /*4280*/  SHF.R.S32.HI R100, RZ, 0x1f, R101 ;  /* 0x0000001fff647819 */ /* 0x000fe40000011465 */
[----:B------:R-:W-:-:S02]  /*4290*/  IADD3.X R91, PT, PT, R91, UR15, RZ, P2, !PT ;  /* 0x0000000f5b5b7c10 */ /* 0x000fc400097fe4ff */
[----:B------:R-:W-:Y:S02]  /*42a0*/  IADD3 R101, P2, PT, R101, UR14, RZ ;  /* 0x0000000e65657c10 */ /* 0x000fe4000ff5e0ff */
[----:B------:R-:W-:Y:S02]  /*42b0*/  SHF.R.S32.HI R102, RZ, 0x1f, R103 ;  /* 0x0000001fff667819 */ /* 0x000fe40000011467 */
[----:B------:R-:W-:Y:S02]  /*42c0*/  IADD3.X R92, PT, PT, R92, UR15, RZ, P1, !PT ;  /* 0x0000000f5c5c7c10 */ /* 0x000fe40008ffe4ff */
[----:B------:R-:W-:Y:S02]  /*42d0*/  IADD3 R103, P1, PT, R103, UR14, RZ ;  /* 0x0000000e67677c10 */ /* 0x000fe4000ff3e0ff */
[----:B------:R-:W-:Y:S02]  /*42e0*/  SHF.R.S32.HI R104, RZ, 0x1f, R105 ;  /* 0x0000001fff687819 */ /* 0x000fe40000011469 */
[----:B------:R-:W-:-:S02]  /*42f0*/  IADD3.X R93, PT, PT, R93, UR15, RZ, P0, !PT ;  /* 0x0000000f5d5d7c10 */ /* 0x000fc400087fe4ff */
[----:B------:R-:W-:Y:S02]  /*4300*/  SHF.R.S32.HI R108, RZ, 0x1f, R109 ;  /* 0x0000001fff6c7819 */ /* 0x000fe4000001146d */
[----:B------:R-:W-:Y:S02]  /*4310*/  IADD3.X R95, PT, PT, R95, UR15, RZ, P6, !PT ;  /* 0x0000000f5f5f7c10 */ /* 0x000fe4000b7fe4ff */
[----:B------:R-:W-:Y:S02]  /*4320*/  IADD3 R105, P0, PT, R105, UR14, RZ ;  /* 0x0000000e69697c10 */ /* 0x000fe4000ff1e0ff */
[----:B------:R-:W-:Y:S02]  /*4330*/  SHF.R.S32.HI R106, RZ, 0x1f, R107 ;  /* 0x0000001fff6a7819 */ /* 0x000fe4000001146b */
[----:B------:R-:W-:Y:S02]  /*4340*/  IADD3.X R94, PT, PT, R52, UR15, RZ, P4, !PT ;  /* 0x0000000f345e7c10 */ /* 0x000fe4000a7fe4ff */
[----:B------:R-:W-:-:S02]  /*4350*/  IADD3 R109, P6, PT, R109, UR14, RZ ;  /* 0x0000000e6d6d7c10 */ /* 0x000fc4000ffde0ff */
[----:B------:R-:W-:Y:S02]  /*4360*/  SHF.R.S32.HI R110, RZ, 0x1f, R111 ;  /* 0x0000001fff6e7819 */ /* 0x000fe4000001146f */
[----:B------:R-:W-:Y:S02]  /*4370*/  IADD3.X R96, PT, PT, R96, UR15, RZ, P5, !PT ;  /* 0x0000000f60607c10 */ /* 0x000fe4000affe4ff */
[----:B------:R-:W-:Y:S02]  /*4380*/  IADD3 R107, P4, PT, R107, UR14, RZ ;  /* 0x0000000e6b6b7c10 */ /* 0x000fe4000ff9e0ff */
        /* <DEDUP_REMOVED lines=12> */
[----:B------:R-:W-:Y:S02]  /*4450*/  SHF.R.S32.HI R122, RZ, 0x1f, R123 ;  /* 0x0000001fff7a7819 */ /* 0x000fe4000001147b */
[----:B------:R-:W-:Y:S02]  /*4460*/  IADD3.X R108, PT, PT, R108, UR15, RZ, P6, !PT ;  /* 0x0000000f6c6c7c10 */ /* 0x000fe4000b7fe4ff */
[----:B------:R-:W-:-:S02]  /*4470*/  IADD3 R119, P0, PT, R119, UR14, RZ ;  /* 0x0000000e77777c10 */ /* 0x000fc4000ff1e0ff */
[----:B------:R-:W-:Y:S02]  /*4480*/  SHF.R.S32.HI R120, RZ, 0x1f, R121 ;  /* 0x0000001fff787819 */ /* 0x000fe40000011479 */
[----:B------:R-:W-:Y:S02]  /*4490*/  IADD3.X R106, PT, PT, R106, UR15, RZ, P4, !PT ;  /* 0x0000000f6a6a7c10 */ /* 0x000fe4000a7fe4ff */
[----:B------:R-:W-:Y:S02]  /*44a0*/  IADD3 R123, P6, PT, R123, UR14, RZ ;  /* 0x0000000e7b7b7c10 */ /* 0x000fe4000ffde0ff */
[----:B------:R-:W-:Y:S02]  /*44b0*/  SHF.R.S32.HI R124, RZ, 0x1f, R125 ;  /* 0x0000001fff7c7819 */ /* 0x000fe4000001147d */
[----:B------:R-:W-:Y:S02]  /*44c0*/  IADD3.X R110, PT, PT, R110, UR15, RZ, P5, !PT ;  /* 0x0000000f6e6e7c10 */ /* 0x000fe4000affe4ff */
[----:B------:R-:W-:-:S02]  /*44d0*/  IADD3 R121, P4, PT, R121, UR14, RZ ;  /* 0x0000000e79797c10 */ /* 0x000fc4000ff9e0ff */
        /* <DEDUP_REMOVED lines=15> */
[----:B------:R-:W-:Y:S02]  /*45d0*/  IADD3 R63, P6, PT, R73, UR14, RZ ;  /* 0x0000000e493f7c10 */ /* 0x000fe4000ffde0ff */
[----:B------:R-:W-:Y:S02]  /*45e0*/  IADD3.X R124, PT, PT, R124, UR15, RZ, P5, !PT ;  /* 0x0000000f7c7c7c10 */ /* 0x000fe4000affe4ff */
[----:B------:R-:W-:Y:S01]  /*45f0*/  SHF.R.S32.HI R247, RZ, 0x1f, R71 ;  /* 0x0000001ffff77819 */ /* 0x000fe20000011447 */
[----:B------:R0:W-:Y:S01]  /*4600*/  STL [R1+0x8], R63 ;  /* 0x0000083f01007387 */ /* 0x0001e20000100800 */
[----:B------:R-:W-:-:S02]  /*4610*/  IADD3 R248, P4, PT, R71, UR14, RZ ;  /* 0x0000000e47f87c10 */ /* 0x000fc4000ff9e0ff */
[----:B------:R-:W-:Y:S02]  /*4620*/  IADD3 R64, P5, PT, R75, UR14, RZ ;  /* 0x0000000e4b407c10 */ /* 0x000fe4000ffbe0ff */
[----:B------:R-:W-:Y:S02]  /*4630*/  IADD3.X R126, PT, PT, R126, UR15, RZ, P3, !PT ;  /* 0x0000000f7e7e7c10 */ /* 0x000fe40009ffe4ff */
[----:B------:R-:W-:Y:S01]  /*4640*/  IADD3 R65, P3, PT, R77, UR14, RZ ;  /* 0x0000000e4d417c10 */ /* 0x000fe2000ff7e0ff */
[----:B------:R1:W-:Y:S01]  /*4650*/  STL [R1+0x10], R64 ;  /* 0x0000104001007387 */ /* 0x0003e20000100800 */
[----:B------:R-:W-:Y:S02]  /*4660*/  IADD3.X R128, PT, PT, R128, UR15, RZ, P2, !PT ;  /* 0x0000000f80807c10 */ /* 0x000fe400097fe4ff */
[----:B------:R-:W-:Y:S01]  /*4670*/  IADD3 R66, P2, PT, R79, UR14, RZ ;  /* 0x0000000e4f427c10 */ /* 0x000fe2000ff5e0ff */
[----:B------:R-:W-:Y:S01]  /*4680*/  STL [R1+0x18], R65 ;  /* 0x0000184101007387 */ /* 0x000fe20000100800 */
[----:B------:R-:W-:-:S02]  /*4690*/  IADD3.X R130, PT, PT, R130, UR15, RZ, P1, !PT ;  /* 0x0000000f82827c10 */ /* 0x000fc40008ffe4ff */
[----:B------:R-:W-:Y:S01]  /*46a0*/  IADD3 R67, P1, PT, R81, UR14, RZ ;  /* 0x0000000e51437c10 */ /* 0x000fe2000ff3e0ff */
[----:B------:R-:W-:Y:S01]  /*46b0*/  STL [R1+0x20], R66 ;  /* 0x0000204201007387 */ /* 0x000fe20000100800 */
[----:B------:R-:W-:Y:S02]  /*46c0*/  IADD3.X R132, PT, PT, R132, UR15, RZ, P0, !PT ;  /* 0x0000000f84847c10 */ /* 0x000fe400087fe4ff */
[----:B------:R-:W-:Y:S01]  /*46d0*/  IADD3 R69, P0, PT, R83, UR14, RZ ;  /* 0x0000000e53457c10 */ /* 0x000fe2000ff1e0ff */
[----:B------:R-:W-:Y:S01]  /*46e0*/  STL [R1+0x28], R67 ;  /* 0x0000284301007387 */ /* 0x000fe20000100800 */
[----:B------:R-:W-:Y:S02]  /*46f0*/  IADD3.X R247, PT, PT, R247, UR15, RZ, P4, !PT ;  /* 0x0000000ff7f77c10 */ /* 0x000fe4000a7fe4ff */
[----:B------:R-:W-:Y:S01]  /*4700*/  IADD3 R70, P4, PT, R85, UR14, RZ ;  /* 0x0000000e55467c10 */ /* 0x000fe2000ff9e0ff */
[----:B------:R-:W-:Y:S01]  /*4710*/  STL [R1+0x30], R69 ;  /* 0x0000304501007387 */ /* 0x000fe20000100800 */
[----:B------:R-:W-:-:S02]  /*4720*/  SHF.R.S32.HI R52, RZ, 0x1f, R73 ;  /* 0x0000001fff347819 */ /* 0x000fc40000011449 */
[----:B------:R-:W-:Y:S02]  /*4730*/  CS2R R72, SRZ ;  /* 0x0000000000487805 */ /* 0x000fe4000001ff00 */
[----:B------:R-:W-:Y:S01]  /*4740*/  SHF.R.S32.HI R62, RZ, 0x1f, R75 ;  /* 0x0000001fff3e7819 */ /* 0x000fe2000001144b */
[----:B------:R2:W-:Y:S01]  /*4750*/  STL [R1+0x38], R70 ;  /* 0x0000384601007387 */ /* 0x0005e20000100800 */
[----:B------:R-:W-:Y:S02]  /*4760*/  IADD3.X R52, PT, PT, R52, UR15, RZ, P6, !PT ;  /* 0x0000000f34347c10 */ /* 0x000fe4000b7fe4ff */
[----:B------:R-:W-:Y:S02]  /*4770*/  CS2R R74, SRZ ;  /* 0x00000000004a7805 */ /* 0x000fe4000001ff00 */
[----:B------:R-:W-:Y:S02]  /*4780*/  IADD3.X R62, PT, PT, R62, UR15, RZ, P5, !PT ;  /* 0x0000000f3e3e7c10 */ /* 0x000fe4000affe4ff */
[----:B0-----:R-:W-:Y:S01]  /*4790*/  SHF.R.S32.HI R63, RZ, 0x1f, R77 ;  /* 0x0000001fff3f7819 */ /* 0x001fe2000001144d */
[----:B------:R0:W-:Y:S01]  /*47a0*/  STL [R1+0x4], R52 ;  /* 0x0000043401007387 */ /* 0x0001e20000100800 */
[----:B-1----:R-:W-:-:S02]  /*47b0*/  SHF.R.S32.HI R64, RZ, 0x1f, R79 ;  /* 0x0000001fff407819 */ /* 0x002fc4000001144f */
[----:B------:R-:W-:Y:S02]  /*47c0*/  IADD3.X R63, PT, PT, R63, UR15, RZ, P3, !PT ;  /* 0x0000000f3f3f7c10 */ /* 0x000fe40009ffe4ff */
[----:B--2---:R-:W-:Y:S02]  /*47d0*/  IADD3 R70, P6, PT, R87, UR14, RZ ;  /* 0x0000000e57467c10 */ /* 0x004fe4000ffde0ff */
[----:B------:R-:W-:Y:S02]  /*47e0*/  SHF.R.S32.HI R65, RZ, 0x1f, R81 ;  /* 0x0000001fff417819 */ /* 0x000fe40000011451 */
[----:B------:R-:W-:Y:S01]  /*47f0*/  SHF.R.S32.HI R66, RZ, 0x1f, R83 ;  /* 0x0000001fff427819 */ /* 0x000fe20000011453 */
[----:B------:R-:W-:Y:S01]  /*4800*/  STL [R1+0x40], R70 ;  /* 0x0000404601007387 */ /* 0x000fe20000100800 */
[----:B0-----:R-:W-:Y:S02]  /*4810*/  IADD3 R52, P5, PT, R56, UR14, RZ ;  /* 0x0000000e38347c10 */ /* 0x001fe4000ffbe0ff */
[----:B------:R-:W-:Y:S01]  /*4820*/  SHF.R.S32.HI R67, RZ, 0x1f, R85 ;  /* 0x0000001fff437819 */ /* 0x000fe20000011455 */
[----:B------:R0:W-:Y:S01]  /*4830*/  STL [R1+0xc], R62 ;  /* 0x00000c3e01007387 */ /* 0x0001e20000100800 */
[----:B------:R-:W-:-:S02]  /*4840*/  SHF.R.S32.HI R69, RZ, 0x1f, R87 ;  /* 0x0000001fff457819 */ /* 0x000fc40000011457 */
[----:B------:R-:W-:Y:S01]  /*4850*/  SHF.R.S32.HI R56, RZ, 0x1f, R56 ;  /* 0x0000001fff387819 */ /* 0x000fe20000011438 */
[----:B------:R1:W-:Y:S01]  /*4860*/  STL [R1+0x48], R52 ;  /* 0x0000483401007387 */ /* 0x0003e20000100800 */
[C---:B------:R-:W-:Y:S02]  /*4870*/  LOP3.LUT R87, R68.reuse, 0x78, RZ, 0xfc, !PT ;  /* 0x0000007844577812 */ /* 0x040fe400078efcff */
[C---:B------:R-:W-:Y:S01]  /*4880*/  LOP3.LUT R86, R68.reuse, 0x70, RZ, 0xfc, !PT ;  /* 0x0000007044567812 */ /* 0x040fe200078efcff */
[----:B------:R2:W-:Y:S01]  /*4890*/  STL [R1+0x14], R63 ;  /* 0x0000143f01007387 */ /* 0x0005e20000100800 */
[----:B------:R-:W-:Y:S01]  /*48a0*/  LOP3.LUT R85, R68, 0x68, RZ, 0xfc, !PT ;  /* 0x0000006844557812 */ /* 0x000fe200078efcff */
[-C--:B------:R-:W-:Y:S01]  /*48b0*/  IMAD R134, R87, R133.reuse, RZ ;  /* 0x0000008557867224 */ /* 0x080fe200078e02ff */
[----:B0-----:R-:W-:Y:S01]  /*48c0*/  IADD3 R62, P3, PT, R57, UR14, RZ ;  /* 0x0000000e393e7c10 */ /* 0x001fe2000ff7e0ff */
[-C--:B------:R-:W-:Y:S01]  /*48d0*/  IMAD R87, R86, R133.reuse, RZ ;  /* 0x0000008556577224 */ /* 0x080fe200078e02ff */
[----:B------:R-:W-:Y:S01]  /*48e0*/  SHF.R.S32.HI R57, RZ, 0x1f, R57 ;  /* 0x0000001fff397819 */ /* 0x000fe20000011439 */
[----:B------:R-:W-:Y:S01]  /*48f0*/  IMAD R86, R85, R133, RZ ;  /* 0x0000008555567224 */ /* 0x000fe200078e02ff */
[----:B-1----:R-:W-:Y:S01]  /*4900*/  IADD3.X R52, PT, PT, R64, UR15, RZ, P2, !PT ;  /* 0x0000000f40347c10 */ /* 0x002fe200097fe4ff */
[----:B------:R0:W-:Y:S01]  /*4910*/  STL [R1+0x50], R62 ;  /* 0x0000503e01007387 */ /* 0x0001e20000100800 */
[----:B------:R-:W-:-:S02]  /*4920*/  IADD3.X R57, PT, PT, R57, UR15, RZ, P3, !PT ;  /* 0x0000000f39397c10 */ /* 0x000fc40009ffe4ff */
[----:B--2---:R-:W-:Y:S01]  /*4930*/  IADD3 R63, P2, PT, R58, UR14, RZ ;  /* 0x0000000e3a3f7c10 */ /* 0x004fe2000ff5e0ff */
[----:B------:R1:W-:Y:S01]  /*4940*/  STL [R1+0x1c], R52 ;  /* 0x00001c3401007387 */ /* 0x0003e20000100800 */
[----:B------:R-:W-:Y:S02]  /*4950*/  SHF.R.S32.HI R58, RZ, 0x1f, R58 ;  /* 0x0000001fff3a7819 */ /* 0x000fe4000001143a */
[C---:B------:R-:W-:Y:S01]  /*4960*/  LOP3.LUT R84, R68.reuse, 0x60, RZ, 0xfc, !PT ;  /* 0x0000006044547812 */ /* 0x040fe200078efcff */
[----:B------:R2:W-:Y:S01]  /*4970*/  STL [R1+0x58], R63 ;  /* 0x0000583f01007387 */ /* 0x0005e20000100800 */
[----:B------:R-:W-:Y:S02]  /*4980*/  LOP3.LUT R83, R68, 0x58, RZ, 0xfc, !PT ;  /* 0x0000005844537812 */ /* 0x000fe400078efcff */
[----:B0-----:R-:W-:Y:S01]  /*4990*/  IADD3.X R62, PT, PT, R65, UR15, RZ, P1, !PT ;  /* 0x0000000f413e7c10 */ /* 0x001fe20008ffe4ff */
[-C--:B------:R-:W-:Y:S01]  /*49a0*/  IMAD R85, R84, R133.reuse, RZ ;  /* 0x0000008554557224 */ /* 0x080fe200078e02ff */
[----:B------:R-:W-:Y:S01]  /*49b0*/  LOP3.LUT R82, R68, 0x50, RZ, 0xfc, !PT ;  /* 0x0000005044527812 */ /* 0x000fe200078efcff */
[-C--:B------:R-:W-:Y:S01]  /*49c0*/  IMAD R84, R83, R133.reuse, RZ ;  /* 0x0000008553547224 */ /* 0x080fe200078e02ff */
[----:B-1----:R-:W-:Y:S01]  /*49d0*/  IADD3 R52, P1, PT, R59, UR14, RZ ;  /* 0x0000000e3b347c10 */ /* 0x002fe2000ff3e0ff */
[----:B------:R0:W-:Y:S01]  /*49e0*/  STL [R1+0x24], R62 ;  /* 0x0000243e01007387 */ /* 0x0001e20000100800 */
[----:B------:R-:W-:Y:S01]  /*49f0*/  SHF.R.S32.HI R59, RZ, 0x1f, R59 ;  /* 0x0000001fff3b7819 */ /* 0x000fe2000001143b */
[----:B------:R-:W-:Y:S01]  /*4a00*/  IMAD R83, R82, R133, RZ ;  /* 0x0000008552537224 */ /* 0x000fe200078e02ff */
[----:B--2---:R-:W-:Y:S01]  /*4a10*/  IADD3.X R63, PT, PT, R66, UR15, RZ, P0, !PT ;  /* 0x0000000f423f7c10 */ /* 0x004fe200087fe4ff */
[----:B------:R1:W-:Y:S01]  /*4a20*/  STL [R1+0x60], R52 ;  /* 0x0000603401007387 */ /* 0x0003e20000100800 */
[----:B------:R-:W-:-:S02]  /*4a30*/  LOP3.LUT R81, R68, 0x48, RZ, 0xfc, !PT ;  /* 0x0000004844517812 */ /* 0x000fc400078efcff */
[----:B------:R-:W-:Y:S02]  /*4a40*/  CS2R R64, SRZ ;  /* 0x0000000000407805 */ /* 0x000fe4000001ff00 */
        /* <DEDUP_REMOVED lines=10> */
[----:B------:R-:W-:-:S02]  /*4af0*/  LOP3.LUT R78, R68, 0x30, RZ, 0xfc, !PT ;  /* 0x00000030444e7812 */ /* 0x000fc400078efcff */
[----:B------:R-:W-:Y:S02]  /*4b00*/  CS2R R66, SRZ ;  /* 0x0000000000427805 */ /* 0x000fe4000001ff00 */
[----:B--2---:R-:W-:Y:S01]  /*4b10*/  IADD3 R63, P4, PT, R61, UR14, RZ ;  /* 0x0000000e3d3f7c10 */ /* 0x004fe2000ff9e0ff */
[----:B------:R1:W-:Y:S01]  /*4b20*/  STL [R1+0x34], R52 ;  /* 0x0000343401007387 */ /* 0x0003e20000100800 */
[----:B------:R-:W-:Y:S01]  /*4b30*/  SHF.R.S32.HI R61, RZ, 0x1f, R61 ;  /* 0x0000001fff3d7819 */ /* 0x000fe2000001143d */
[-C--:B------:R-:W-:Y:S01]  /*4b40*/  IMAD R79, R78, R133.reuse, RZ ;  /* 0x000000854e4f7224 */ /* 0x080fe200078e02ff */
[C---:B------:R-:W-:Y:S01]  /*4b50*/  LOP3.LUT R77, R68.reuse, 0x28, RZ, 0xfc, !PT ;  /* 0x00000028444d7812 */ /* 0x040fe200078efcff */
[----:B------:R-:W-:Y:S01]  /*4b60*/  STL [R1+0x70], R63 ;  /* 0x0000703f01007387 */ /* 0x000fe20000100800 */
[C---:B------:R-:W-:Y:S02]  /*4b70*/  LOP3.LUT R76, R68.reuse, 0x20, RZ, 0xfc, !PT ;  /* 0x00000020444c7812 */ /* 0x040fe400078efcff */
[----:B0-----:R-:W-:Y:S01]  /*4b80*/  IADD3.X R62, PT, PT, R69, UR15, RZ, P6, !PT ;  /* 0x0000000f453e7c10 */ /* 0x001fe2000b7fe4ff */
[-C--:B------:R-:W-:Y:S01]  /*4b90*/  IMAD R78, R77, R133.reuse, RZ ;  /* 0x000000854d4e7224 */ /* 0x080fe200078e02ff */
[----:B------:R-:W-:Y:S01]  /*4ba0*/  LOP3.LUT R71, R68, 0x18, RZ, 0xfc, !PT ;  /* 0x0000001844477812 */ /* 0x000fe200078efcff */
[-C--:B------:R-:W-:Y:S01]  /*4bb0*/  IMAD R77, R76, R133.reuse, RZ ;  /* 0x000000854c4d7224 */ /* 0x080fe200078e02ff */
[C---:B------:R-:W-:Y:S01]  /*4bc0*/  LOP3.LUT R70, R68.reuse, 0x10, RZ, 0xfc, !PT ;  /* 0x0000001044467812 */ /* 0x040fe200078efcff */
[----:B------:R0:W-:Y:S01]  /*4bd0*/  STL [R1+0x3c], R62 ;  /* 0x00003c3e01007387 */ /* 0x0001e20000100800 */
[----:B------:R-:W-:Y:S01]  /*4be0*/  LOP3.LUT R69, R68, 0x8, RZ, 0xfc, !PT ;  /* 0x0000000844457812 */ /* 0x000fe200078efcff */
[-C--:B------:R-:W-:Y:S01]  /*4bf0*/  IMAD R76, R71, R133.reuse, RZ ;  /* 0x00000085474c7224 */ /* 0x080fe200078e02ff */
[----:B-1----:R-:W-:Y:S01]  /*4c00*/  IADD3 R52, P6, PT, R53, UR12, RZ ;  /* 0x0000000c35347c10 */ /* 0x002fe2000ffde0ff */
[----:B------:R-:W-:-:S02]  /*4c10*/  IMAD R71, R70, R133, RZ ;  /* 0x0000008546477224 */ /* 0x000fc400078e02ff */
[-C--:B------:R-:W-:Y:S01]  /*4c20*/  IMAD R70, R68, R133.reuse, RZ ;  /* 0x0000008544467224 */ /* 0x080fe200078e02ff */
[----:B------:R-:W-:Y:S01]  /*4c30*/  LEA.HI.X.SX32 R53, R53, UR13, 0x1, P6 ;  /* 0x0000000d35357c11 */ /* 0x000fe2000b0f0eff */
[----:B------:R-:W-:Y:S01]  /*4c40*/  IMAD R68, R69, R133, RZ ;  /* 0x0000008545447224 */ /* 0x000fe200078e02ff */
[----:B0-----:R-:W-:Y:S02]  /*4c50*/  IADD3.X R62, PT, PT, R56, UR15, RZ, P5, !PT ;  /* 0x0000000f383e7c10 */ /* 0x001fe4000affe4ff */
[----:B------:R-:W-:Y:S02]  /*4c60*/  IADD3.X R56, PT, PT, R58, UR15, RZ, P2, !PT ;  /* 0x0000000f3a387c10 */ /* 0x000fe400097fe4ff */
[----:B------:R-:W-:Y:S01]  /*4c70*/  IADD3.X R58, PT, PT, R59, UR15, RZ, P1, !PT ;  /* 0x0000000f3b3a7c10 */ /* 0x000fe20008ffe4ff */
[----:B------:R0:W-:Y:S04]  /*4c80*/  STL [R1+0x44], R62 ;  /* 0x0000443e01007387 */ /* 0x0001e80000100800 */
[----:B------:R1:W-:Y:S04]  /*4c90*/  STL [R1+0x4c], R57 ;  /* 0x00004c3901007387 */ /* 0x0003e80000100800 */
[----:B------:R2:W-:Y:S01]  /*4ca0*/  STL [R1+0x54], R56 ;  /* 0x0000543801007387 */ /* 0x0005e20000100800 */
[----:B0-----:R-:W-:-:S03]  /*4cb0*/  CS2R R62, SRZ ;  /* 0x00000000003e7805 */ /* 0x001fc6000001ff00 */
[----:B------:R0:W-:Y:S01]  /*4cc0*/  STL [R1+0x5c], R58 ;  /* 0x00005c3a01007387 */ /* 0x0001e20000100800 */
[----:B-1----:R-:W-:Y:S02]  /*4cd0*/  IADD3.X R57, PT, PT, R60, UR15, RZ, P0, !PT ;  /* 0x0000000f3c397c10 */ /* 0x002fe400087fe4ff */
[----:B--2---:R-:W-:-:S03]  /*4ce0*/  IADD3.X R56, PT, PT, R61, UR15, RZ, P4, !PT ;  /* 0x0000000f3d387c10 */ /* 0x004fc6000a7fe4ff */
[----:B------:R-:W-:Y:S01]  /*4cf0*/  STL [R1+0x64], R57 ;  /* 0x0000643901007387 */ /* 0x000fe20000100800 */
[----:B------:R-:W-:Y:S02]  /*4d00*/  CS2R R60, SRZ ;  /* 0x00000000003c7805 */ /* 0x000fe4000001ff00 */
[----:B0-----:R-:W-:Y:S01]  /*4d10*/  CS2R R58, SRZ ;  /* 0x00000000003a7805 */ /* 0x001fe2000001ff00 */
[----:B------:R0:W-:Y:S04]  /*4d20*/  STL [R1+0x6c], R56 ;  /* 0x00006c3801007387 */ /* 0x0001e80000100800 */
[----:B------:R1:W-:Y:S04]  /*4d30*/  STL [R1+0xac], R134 ;  /* 0x0000ac8601007387 */ /* 0x0003e80000100800 */
[----:B------:R1:W-:Y:S01]  /*4d40*/  STL [R1+0xa8], R87 ;  /* 0x0000a85701007387 */ /* 0x0003e20000100800 */
[----:B0-----:R-:W-:-:S03]  /*4d50*/  CS2R R56, SRZ ;  /* 0x0000000000387805 */ /* 0x001fc6000001ff00 */
[----:B------:R1:W-:Y:S04]  /*4d60*/  STL [R1+0xa4], R86 ;  /* 0x0000a45601007387 */ /* 0x0003e80000100800 */
        /* <DEDUP_REMOVED lines=11> */
[----:B------:R1:W-:Y:S02]  /*4e20*/  STL [R1+0x74], R68 ;  /* 0x0000744401007387 */ /* 0x0003e40000100800 */
.L_x_1:
[----:B-1----:R-:W2:Y:S04]  /*4e30*/  LDL R77, [R1+0x74] ;  /* 0x00007400014d7983 */ /* 0x002ea80000100800 */
[----:B------:R-:W3:Y:S04]  /*4e40*/  LDL R139, [R1+0x78] ;  /* 0x00007800018b7983 */ /* 0x000ee80000100800 */
[----:B------:R-:W4:Y:S04]  /*4e50*/  LDL R133, [R1+0x7c] ;  /* 0x00007c0001857983 */ /* 0x000f280000100800 */
[----:B------:R-:W5:Y:S01]  /*4e60*/  LDL R142, [R1+0x80] ;  /* 0x00008000018e7983 */ /* 0x000f620000100800 */
[----:B------:R-:W0:Y:S01]  /*4e70*/  S2R R252, SR_TID.X ;  /* 0x0000000000fc7919 */ /* 0x000e220000002100 */
[----:B------:R-:W-:Y:S01]  /*4e80*/  PRMT R79, RZ, 0x7610, R79 ;  /* 0x00007610ff4f7816 */ /* 0x000fe2000000004f */
[----:B------:R-:W1:Y:S01]  /*4e90*/  LDC R143, c[0x0][0x3a8] ;  /* 0x0000ea00ff8f7b82 */ /* 0x000e620000000800 */
[----:B------:R-:W4:Y:S01]  /*4ea0*/  LDL R140, [R1+0x84] ;  /* 0x00008400018c7983 */ /* 0x000f220000100800 */
[----:B------:R-:W-:-:S02]  /*4eb0*/  PRMT R80, RZ, 0x7610, R80 ;  /* 0x00007610ff507816 */ /* 0x000fc40000000050 */
[----:B------:R-:W-:Y:S01]  /*4ec0*/  PRMT R81, RZ, 0x7610, R81 ;  /* 0x00007610ff517816 */ /* 0x000fe20000000051 */
[----:B------:R-:W5:Y:S01]  /*4ed0*/  LDL R152, [R1+0x90] ;  /* 0x0000900001987983 */ /* 0x000f620000100800 */
[----:B------:R-:W-:-:S03]  /*4ee0*/  PRMT R82, RZ, 0x7610, R82 ;  /* 0x00007610ff527816 */ /* 0x000fc60000000052 */
[----:B------:R-:W5:Y:S01]  /*4ef0*/  LDL R151, [R1+0x94] ;  /* 0x0000940001977983 */ /* 0x000f620000100800 */
[----:B------:R-:W-:-:S03]  /*4f00*/  PRMT R78, RZ, 0x7610, R78 ;  /* 0x00007610ff4e7816 */ /* 0x000fc6000000004e */
[----:B------:R-:W5:Y:S01]  /*4f10*/  LDL R144, [R1+0x98] ;  /* 0x0000980001907983 */ /* 0x000f620000100800 */
[----:B0-----:R-:W-:-:S04]  /*4f20*/  SHF.R.U32.HI R76, RZ, 0x5, R252 ;  /* 0x00000005ff4c7819 */ /* 0x001fc800000116fc */
[----:B------:R-:W-:-:S04]  /*4f30*/  SGXT.U32 R76, R76, 0x3 ;  /* 0x000000034c4c781a */ /* 0x000fc80000000000 */
[C---:B------:R-:W-:Y:S02]  /*4f40*/  LOP3.LUT R68, R76.reuse, 0x8, RZ, 0xfc, !PT ;  /* 0x000000084c447812 */ /* 0x040fe400078efcff */
[----:B------:R-:W-:Y:S02]  /*4f50*/  LOP3.LUT R70, R76, 0x18, RZ, 0xfc, !PT ;  /* 0x000000184c467812 */ /* 0x000fe400078efcff */
[----:B------:R-:W-:Y:S02]  /*4f60*/  ISETP.GE.AND P6, PT, R68, UR8, PT ;  /* 0x0000000844007c0c */ /* 0x000fe4000bfc6270 */
[C---:B------:R-:W-:Y:S02]  /*4f70*/  LOP3.LUT R69, R76.reuse, 0x10, RZ, 0xfc, !PT ;  /* 0x000000104c457812 */ /* 0x040fe400078efcff */
[----:B------:R-:W-:Y:S02]  /*4f80*/  LOP3.LUT R71, R76, 0x20, RZ, 0xfc, !PT ;  /* 0x000000204c477812 */ /* 0x000fe400078efcff */
[----:B------:R-:W-:-:S02]  /*4f90*/  ISETP.GE.AND P3, PT, R70, UR8, PT ;  /* 0x0000000846007c0c */ /* 0x000fc4000bf66270 */
[C---:B------:R-:W-:Y:S02]  /*4fa0*/  LOP3.LUT R70, R76.reuse, 0x28, RZ, 0xfc, !PT ;  /* 0x000000284c467812 */ /* 0x040fe400078efcff */
[----:B------:R-:W-:Y:S02]  /*4fb0*/  ISETP.GE.AND P5, PT, R69, UR8, PT ;  /* 0x0000000845007c0c */ /* 0x000fe4000bfa6270 */
[----:B------:R-:W-:Y:S02]  /*4fc0*/  ISETP.GE.AND P4, PT, R71, UR8, PT ;  /* 0x0000000847007c0c */ /* 0x000fe4000bf86270 */
[----:B------:R-:W-:-:S04]  /*4fd0*/  LOP3.LUT R71, R76, 0x30, RZ, 0xfc, !PT ;  /* 0x000000304c477812 */ /* 0x000fc800078efcff */
[----:B------:R-:W-:Y:S02]  /*4fe0*/  ISETP.GE.AND P1, PT, R71, UR8, PT ;  /* 0x0000000847007c0c */ /* 0x000fe4000bf26270 */
[----:B--2---:R-:W-:-:S04]  /*4ff0*/  IADD3 R68, P0, PT, R77, R52, RZ ;  /* 0x000000344d447210 */ /* 0x004fc80007f1e0ff */
[-C--:B------:R-:W-:Y:S02]  /*5000*/  LEA.HI.X.SX32 R69, R77, R53.reuse, 0x1, P0 ;  /* 0x000000354d457211 */ /* 0x080fe400000f0eff */
[----:B------:R-:W-:Y:S02]  /*5010*/  ISETP.GE.AND P0, PT, R70, UR8, PT ;  /* 0x0000000846007c0c */ /* 0x000fe4000bf06270 */
[CC--:B---3--:R-:W-:Y:S01]  /*5020*/  IADD3 R70, P2, PT, R139.reuse, R52.reuse, RZ ;  /* 0x000000348b467210 */ /* 0x0c8fe20007f5e0ff */
[----:B------:R4:W2:Y:S03]  /*5030*/  @!P6 LDG.E.U8 R79, desc[UR10][R68.64] ;  /* 0x0000000a444fe981 */ /* 0x0008a6000c1e1100 */
[----:B------:R-:W-:Y:S02]  /*5040*/  LEA.HI.X.SX32 R71, R139, R53, 0x1, P2 ;  /* 0x000000358b477211 */ /* 0x000fe400010f0eff */
[----:B------:R-:W3:Y:S04]  /*5050*/  LDL R139, [R1+0x88] ;  /* 0x00008800018b7983 */ /* 0x000ee80000100800 */
[----:B------:R5:W2:Y:S01]  /*5060*/  @!P5 LDG.E.U8 R80, desc[UR10][R70.64] ;  /* 0x0000000a4650d981 */ /* 0x000aa2000c1e1100 */
[----:B----4-:R-:W-:-:S04]  /*5070*/  IADD3 R68, P6, PT, R133, R52, RZ ;  /* 0x0000003485447210 */ /* 0x010fc80007fde0ff */
[----:B------:R-:W-:Y:S02]  /*5080*/  LEA.HI.X.SX32 R69, R133, R53, 0x1, P6 ;  /* 0x0000003585457211 */ /* 0x000fe400030f0eff */
[----:B------:R-:W4:Y:S01]  /*5090*/  LDL R133, [R1+0x8c] ;  /* 0x00008c0001857983 */ /* 0x000f220000100800 */
[----:B-----5:R-:W-:-:S03]  /*50a0*/  IADD3 R70, P5, PT, R142, R52, RZ ;  /* 0x000000348e467210 */ /* 0x020fc60007fbe0ff */
[----:B------:R-:W5:Y:S01]  /*50b0*/  @!P3 LDG.E.U8 R81, desc[UR10][R68.64] ;  /* 0x0000000a4451b981 */ /* 0x000f62000c1e1100 */
[----:B------:R-:W-:Y:S02]  /*50c0*/  LEA.HI.X.SX32 R71, R142, R53, 0x1, P5 ;  /* 0x000000358e477211 */ /* 0x000fe400028f0eff */
[----:B------:R-:W0:Y:S01]  /*50d0*/  S2R R142, SR_TID.X ;  /* 0x00000000008e7919 */ /* 0x000e220000002100 */
[----:B------:R-:W-:Y:S02]  /*50e0*/  ISETP.GE.AND P6, PT, R76, UR8, PT ;  /* 0x000000084c007c0c */ /* 0x000fe4000bfc6270 */
[----:B------:R0:W2:Y:S01]  /*50f0*/  @!P4 LDG.E.U8 R82, desc[UR10][R70.64] ;  /* 0x0000000a4652c981 */ /* 0x0000a2000c1e1100 */
[----:B------:R-:W-:Y:S02]  /*5100*/  PRMT R83, RZ, 0x7610, R83 ;  /* 0x00007610ff537816 */ /* 0x000fe40000000053 */
[----:B0-----:R-:W-:-:S04]  /*5110*/  SHF.R.U32.HI R142, RZ, 0x5, R142 ;  /* 0x00000005ff8e7819 */ /* 0x001fc8000001168e */
[----:B------:R-:W-:-:S05]  /*5120*/  SGXT.U32 R142, R142, 0x3 ;  /* 0x000000038e8e781a */ /* 0x000fca0000000000 */
[----:B-1----:R-:W-:Y:S01]  /*5130*/  IMAD R142, R142, R143, RZ ;  /* 0x0000008f8e8e7224 */ /* 0x002fe200078e02ff */
[-C--:B------:R-:W-:Y:S01]  /*5140*/  IADD3 R70, P4, PT, R140, R52.reuse, RZ ;  /* 0x000000348c467210 */ /* 0x080fe20007f9e0ff */
[----:B------:R-:W2:Y:S03]  /*5150*/  LDL R143, [R1+0xa0] ;  /* 0x0000a000018f7983 */ /* 0x000ea60000100800 */
[----:B------:R-:W-:-:S04]  /*5160*/  IADD3 R68, P5, PT, R142, R52, RZ ;  /* 0x000000348e447210 */ /* 0x000fc80007fbe0ff */
[-C--:B------:R-:W-:Y:S02]  /*5170*/  LEA.HI.X.SX32 R69, R142, R53.reuse, 0x1, P5 ;  /* 0x000000358e457211 */ /* 0x080fe400028f0eff */
[----:B------:R-:W-:Y:S01]  /*5180*/  LEA.HI.X.SX32 R71, R140, R53, 0x1, P4 ;  /* 0x000000358c477211 */ /* 0x000fe200020f0eff */
[----:B------:R-:W2:Y:S04]  /*5190*/  LDL R142, [R1+0xa8] ;  /* 0x0000a800018e7983 */ /* 0x000ea80000100800 */
[----:B------:R3:W2:Y:S04]  /*51a0*/  @!P6 LDG.E.U8 R78, desc[UR10][R68.64] ;  /* 0x0000000a444ee981 */ /* 0x0006a8000c1e1100 */
[----:B------:R4:W2:Y:S04]  /*51b0*/  @!P0 LDG.E.U8 R83, desc[UR10][R70.64] ;  /* 0x0000000a46538981 */ /* 0x0008a8000c1e1100 */
[----:B------:R-:W5:Y:S01]  /*51c0*/  LDL R140, [R1+0x9c] ;  /* 0x00009c00018c7983 */ /* 0x000f620000100800 */
[----:B---3--:R-:W-:-:S04]  /*51d0*/  IADD3 R68, P6, PT, R139, R52, RZ ;  /* 0x000000348b447210 */ /* 0x008fc80007fde0ff */
[----:B------:R-:W-:Y:S02]  /*51e0*/  LEA.HI.X.SX32 R69, R139, R53, 0x1, P6 ;  /* 0x000000358b457211 */ /* 0x000fe400030f0eff */
[----:B------:R-:W3:Y:S01]  /*51f0*/  LDL R139, [R1+0xa4] ;  /* 0x0000a400018b7983 */ /* 0x000ee20000100800 */
[----:B----4-:R-:W-:-:S04]  /*5200*/  IADD3 R70, P6, PT, R133, R52, RZ ;  /* 0x0000003485467210 */ /* 0x010fc80007fde0ff */
[----:B------:R-:W-:Y:S02]  /*5210*/  LEA.HI.X.SX32 R71, R133, R53, 0x1, P6 ;  /* 0x0000003585477211 */ /* 0x000fe400030f0eff */
[----:B------:R-:W4:Y:S01]  /*5220*/  LDL R133, [R1+0xac] ;  /* 0x0000ac0001857983 */ /* 0x000f220000100800 */
[----:B------:R-:W-:-:S04]  /*5230*/  LOP3.LUT R77, R76, 0x38, RZ, 0xfc, !PT ;  /* 0x000000384c4d7812 */ /* 0x000fc800078efcff */
[----:B------:R-:W-:Y:S02]  /*5240*/  ISETP.GE.AND P2, PT, R77, UR8, PT ;  /* 0x000000084d007c0c */ /* 0x000fe4000bf46270 */
[----:B------:R-:W-:-:S04]  /*5250*/  LOP3.LUT R77, R76, 0x40, RZ, 0xfc, !PT ;  /* 0x000000404c4d7812 */ /* 0x000fc800078efcff */
[----:B------:R-:W-:Y:S02]  /*5260*/  ISETP.GE.AND P3, PT, R77, UR8, PT ;  /* 0x000000084d007c0c */ /* 0x000fe4000bf66270 */
[----:B------:R-:W-:-:S04]  /*5270*/  LOP3.LUT R77, R76, 0x48, RZ, 0xfc, !PT ;  /* 0x000000484c4d7812 */ /* 0x000fc800078efcff */
[----:B------:R-:W-:Y:S02]  /*5280*/  ISETP.GE.AND P5, PT, R77, UR8, PT ;  /* 0x000000084d007c0c */ /* 0x000fe4000bfa6270 */
[C---:B------:R-:W-:Y:S02]  /*5290*/  LOP3.LUT R77, R76.reuse, 0x50, RZ, 0xfc, !PT ;  /* 0x000000504c4d7812 */ /* 0x040fe400078efcff */
[----:B------:R-:W-:Y:S02]  /*52a0*/  PRMT R84, RZ, 0x7610, R84 ;  /* 0x00007610ff547816 */ /* 0x000fe40000000054 */
[----:B------:R-:W-:Y:S02]  /*52b0*/  ISETP.GE.AND P4, PT, R77, UR8, PT ;  /* 0x000000084d007c0c */ /* 0x000fe4000bf86270 */
[----:B------:R-:W-:Y:S02]  /*52c0*/  LOP3.LUT R77, R76, 0x58, RZ, 0xfc, !PT ;  /* 0x000000584c4d7812 */ /* 0x000fe400078efcff */
[----:B------:R-:W-:Y:S01]  /*52d0*/  PRMT R85, RZ, 0x7610, R85 ;  /* 0x00007610ff557816 */ /* 0x000fe20000000055 */
[----:B------:R0:W4:Y:S01]  /*52e0*/  @!P1 LDG.E.U8 R84, desc[UR10][R68.64] ;  /* 0x0000000a44549981 */ /* 0x000122000c1e1100 */
[----:B------:R-:W-:-:S02]  /*52f0*/  ISETP.GE.AND P0, PT, R77, UR8, PT ;  /* 0x000000084d007c0c */ /* 0x000fc4000bf06270 */
[----:B------:R-:W-:Y:S02]  /*5300*/  LOP3.LUT R77, R76, 0x60, RZ, 0xfc, !PT ;  /* 0x000000604c4d7812 */ /* 0x000fe400078efcff */
[----:B------:R1:W4:Y:S01]  /*5310*/  @!P2 LDG.E.U8 R85, desc[UR10][R70.64] ;  /* 0x0000000a4655a981 */ /* 0x000322000c1e1100 */
[----:B------:R-:W-:Y:S02]  /*5320*/  PRMT R86, RZ, 0x7610, R86 ;  /* 0x00007610ff567816 */ /* 0x000fe40000000056 */
[----:B------:R-:W-:Y:S02]  /*5330*/  ISETP.GE.AND P1, PT, R77, UR8, PT ;  /* 0x000000084d007c0c */ /* 0x000fe4000bf26270 */
[-C--:B0-----:R-:W-:Y:S02]  /*5340*/  IADD3 R68, P6, PT, R152, R52.reuse, RZ ;  /* 0x0000003498447210 */ /* 0x081fe40007fde0ff */
[----:B------:R-:W-:Y:S02]  /*5350*/  LOP3.LUT R77, R76, 0x68, RZ, 0xfc, !PT ;  /* 0x000000684c4d7812 */ /* 0x000fe400078efcff */
[----:B-1----:R-:W-:-:S02]  /*5360*/  IADD3 R70, P2, PT, R151, R52, RZ ;  /* 0x0000003497467210 */ /* 0x002fc40007f5e0ff */
[-C--:B------:R-:W-:Y:S02]  /*5370*/  LEA.HI.X.SX32 R69, R152, R53.reuse, 0x1, P6 ;  /* 0x0000003598457211 */ /* 0x080fe400030f0eff */
[----:B------:R-:W-:Y:S02]  /*5380*/  PRMT R87, RZ, 0x7610, R87 ;  /* 0x00007610ff577816 */ /* 0x000fe40000000057 */
[----:B------:R-:W-:Y:S01]  /*5390*/  LEA.HI.X.SX32 R71, R151, R53, 0x1, P2 ;  /* 0x0000003597477211 */ /* 0x000fe200010f0eff */
[----:B------:R0:W4:Y:S01]  /*53a0*/  @!P3 LDG.E.U8 R86, desc[UR10][R68.64] ;  /* 0x0000000a4456b981 */ /* 0x000122000c1e1100 */
[----:B------:R-:W-:Y:S02]  /*53b0*/  ISETP.GE.AND P2, PT, R77, UR8, PT ;  /* 0x000000084d007c0c */ /* 0x000fe4000bf46270 */
[C---:B------:R-:W-:Y:S01]  /*53c0*/  LOP3.LUT R77, R76.reuse, 0x70, RZ, 0xfc, !PT ;  /* 0x000000704c4d7812 */ /* 0x040fe200078efcff */
[----:B------:R2:W4:Y:S01]  /*53d0*/  @!P5 LDG.E.U8 R87, desc[UR10][R70.64] ;  /* 0x0000000a4657d981 */ /* 0x000522000c1e1100 */
[----:B------:R-:W-:-:S02]  /*53e0*/  LOP3.LUT R76, R76, 0x78, RZ, 0xfc, !PT ;  /* 0x000000784c4c7812 */ /* 0x000fc400078efcff */
[----:B------:R-:W-:Y:S02]  /*53f0*/  ISETP.GE.AND P5, PT, R77, UR8, PT ;  /* 0x000000084d007c0c */ /* 0x000fe4000bfa6270 */
[CC--:B0-----:R-:W-:Y:S02]  /*5400*/  IADD3 R68, P3, PT, R144.reuse, R52.reuse, RZ ;  /* 0x0000003490447210 */ /* 0x0c1fe40007f7e0ff */
[C---:B--2---:R-:W-:Y:S02]  /*5410*/  IADD3 R70, P6, PT, R143.reuse, R52, RZ ;  /* 0x000000348f467210 */ /* 0x044fe40007fde0ff */
[-C--:B------:R-:W-:Y:S02]  /*5420*/  LEA.HI.X.SX32 R69, R144, R53.reuse, 0x1, P3 ;  /* 0x0000003590457211 */ /* 0x080fe400018f0eff */
[----:B------:R-:W-:Y:S02]  /*5430*/  ISETP.GE.AND P3, PT, R76, UR8, PT ;  /* 0x000000084c007c0c */ /* 0x000fe4000bf66270 */
[----:B------:R-:W-:-:S02]  /*5440*/  LEA.HI.X.SX32 R71, R143, R53, 0x1, P6 ;  /* 0x000000358f477211 */ /* 0x000fc400030f0eff */
[CC--:B------:R-:W-:Y:S02]  /*5450*/  IADD3 R76, P6, PT, R142.reuse, R52.reuse, RZ ;  /* 0x000000348e4c7210 */ /* 0x0c0fe40007fde0ff */
[----:B------:R-:W-:Y:S02]  /*5460*/  PRMT R134, RZ, 0x7610, R134 ;  /* 0x00007610ff867816 */ /* 0x000fe40000000086 */
[----:B------:R-:W-:Y:S02]  /*5470*/  PRMT R136, RZ, 0x7610, R136 ;  /* 0x00007610ff887816 */ /* 0x000fe40000000088 */
[----:B------:R-:W-:Y:S02]  /*5480*/  PRMT R138, RZ, 0x7610, R138 ;  /* 0x00007610ff8a7816 */ /* 0x000fe4000000008a */
[----:B------:R-:W-:Y:S01]  /*5490*/  LEA.HI.X.SX32 R77, R142, R53, 0x1, P6 ;  /* 0x000000358e4d7211 */ /* 0x000fe200030f0eff */
[----:B------:R5:W2:Y:S04]  /*54a0*/  @!P4 LDG.E.U8 R134, desc[UR10][R68.64] ;  /* 0x0000000a4486c981 */ /* 0x000aa8000c1e1100 */
[----:B------:R3:W2:Y:S04]  /*54b0*/  @!P1 LDG.E.U8 R136, desc[UR10][R70.64] ;  /* 0x0000000a46889981 */ /* 0x0006a8000c1e1100 */
[----:B------:R4:W2:Y:S01]  /*54c0*/  @!P5 LDG.E.U8 R138, desc[UR10][R76.64] ;  /* 0x0000000a4c8ad981 */ /* 0x0008a2000c1e1100 */
[----:B-----5:R-:W-:-:S02]  /*54d0*/  IADD3 R68, P5, PT, R140, R52, RZ ;  /* 0x000000348c447210 */ /* 0x020fc40007fbe0ff */
[----:B------:R-:W-:Y:S02]  /*54e0*/  PRMT R135, RZ, 0x7610, R135 ;  /* 0x00007610ff877816 */ /* 0x000fe40000000087 */
[----:B------:R-:W-:Y:S02]  /*54f0*/  PRMT R137, RZ, 0x7610, R137 ;  /* 0x00007610ff897816 */ /* 0x000fe40000000089 */
[----:B------:R-:W-:Y:S02]  /*5500*/  PRMT R141, RZ, 0x7610, R141 ;  /* 0x00007610ff8d7816 */ /* 0x000fe4000000008d */
[----:B------:R-:W-:-:S05]  /*5510*/  LEA.HI.X.SX32 R69, R140, R53, 0x1, P5 ;  /* 0x000000358c457211 */ /* 0x000fca00028f0eff */
[----:B------:R-:W5:Y:S04]  /*5520*/  @!P0 LDG.E.U8 R135, desc[UR10][R68.64] ;  /* 0x0000000a44878981 */ /* 0x000f68000c1e1100 */
[----:B------:R0:W-:Y:S04]  /*5530*/  STL [R1+0xbc], R52 ;  /* 0x0000bc3401007387 */ /* 0x0001e80000100800 */
[----:B------:R-:W5:Y:S04]  /*5540*/  LDL R154, [R1+0x70] ;  /* 0x00007000019a7983 */ /* 0x000f680000100800 */
[----:B------:R-:W5:Y:S04]  /*5550*/  LDL R152, [R1+0x6c] ;  /* 0x00006c0001987983 */ /* 0x000f680000100800 */
[----:B------:R-:W5:Y:S04]  /*5560*/  LDL R151, [R1+0x60] ;  /* 0x0000600001977983 */ /* 0x000f680000100800 */
[----:B------:R-:W5:Y:S01]  /*5570*/  LDL R144, [R1+0x58] ;  /* 0x0000580001907983 */ /* 0x000f620000100800 */
[-C--:B---3--:R-:W-:Y:S01]  /*5580*/  IADD3 R70, P4, PT, R139, R52.reuse, RZ ;  /* 0x000000348b467210 */ /* 0x088fe20007f9e0ff */
[----:B------:R-:W1:Y:S01]  /*5590*/  S2UR UR7, SR_CgaCtaId ;  /* 0x00000000000779c3 */ /* 0x000e620000008800 */
[----:B----4-:R-:W-:Y:S01]  /*55a0*/  IADD3 R76, P1, PT, R133, R52, RZ ;  /* 0x00000034854c7210 */ /* 0x010fe20007f3e0ff */
[----:B------:R-:W-:Y:S01]  /*55b0*/  UMOV UR6, 0x400 ;  /* 0x0000040000067882 */ /* 0x000fe20000000000 */
[-C--:B------:R-:W-:Y:S01]  /*55c0*/  LEA.HI.X.SX32 R71, R139, R53.reuse, 0x1, P4 ;  /* 0x000000358b477211 */ /* 0x080fe200020f0eff */
[----:B0-----:R-:W3:Y:S01]  /*55d0*/  LDL R52, [R1+0x54] ;  /* 0x0000540001347983 */ /* 0x001ee20000100800 */
[----:B------:R-:W-:-:S03]  /*55e0*/  LEA.HI.X.SX32 R77, R133, R53, 0x1, P1 ;  /* 0x00000035854d7211 */ /* 0x000fc600008f0eff */
[----:B------:R-:W4:Y:S04]  /*55f0*/  @!P2 LDG.E.U8 R137, desc[UR10][R70.64] ;  /* 0x0000000a4689a981 */ /* 0x000f28000c1e1100 */
[----:B------:R0:W3:Y:S01]  /*5600*/  @!P3 LDG.E.U8 R141, desc[UR10][R76.64] ;  /* 0x0000000a4c8db981 */ /* 0x0000e2000c1e1100 */
[----:B------:R-:W-:-:S03]  /*5610*/  SHF.R.S32.HI R140, RZ, 0x7, R252 ;  /* 0x00000007ff8c7819 */ /* 0x000fc600000114fc */
[----:B------:R-:W3:Y:S01]  /*5620*/  LDL R153, [R1+0x68] ;  /* 0x0000680001997983 */ /* 0x000ee20000100800 */
[----:B------:R-:W-:Y:S01]  /*5630*/  SGXT R140, R140, 0x1 ;  /* 0x000000018c8c781a */ /* 0x000fe20000000200 */
[----:B-1----:R-:W-:Y:S02]  /*5640*/  ULEA UR6, UR7, UR6, 0x18 ;  /* 0x0000000607067291 */ /* 0x002fe4000f8ec0ff */
[----:B------:R-:W3:Y:S01]  /*5650*/  LDL R143, [R1+0x64] ;  /* 0x00006400018f7983 */ /* 0x000ee20000100800 */
[----:B------:R-:W-:-:S03]  /*5660*/  LOP3.LUT R139, R140, 0x88, RZ, 0xc0, !PT ;  /* 0x000000888c8b7812 */ /* 0x000fc600078ec0ff */
[----:B------:R-:W3:Y:S01]  /*5670*/  LDL R142, [R1+0x5c] ;  /* 0x00005c00018e7983 */ /* 0x000ee20000100800 */
[----:B------:R-:W-:Y:S01]  /*5680*/  LOP3.LUT R139, R139, 0x7f, R252, 0x78, !PT ;  /* 0x0000007f8b8b7812 */ /* 0x000fe200078e78fc */
[----:B------:R-:W-:Y:S03]  /*5690*/  BAR.SYNC.DEFER_BLOCKING 0x0 ;  /* 0x0000000000007b1d */ /* 0x000fe60000010000 */
[----:B0-----:R-:W-:Y:S02]  /*56a0*/  LOP3.LUT R76, R139, 0x10, RZ, 0x3c, !PT ;  /* 0x000000108b4c7812 */ /* 0x001fe400078e3cff */
[----:B------:R-:W-:-:S04]  /*56b0*/  LOP3.LUT R133, R252, 0x7f, RZ, 0xc0, !PT ;  /* 0x0000007ffc857812 */ /* 0x000fc800078ec0ff */
[----:B------:R-:W-:Y:S01]  /*56c0*/  ISETP.GE.AND P0, PT, R133, UR8, PT ;  /* 0x0000000885007c0c */ /* 0x000fe2000bf06270 */
[----:B------:R-:W-:Y:S04]  /*56d0*/  STS.U8 [R139+UR6], R78 ;  /* 0x0000004e8b007988 */ /* 0x000fe80008000006 */
[----:B------:R-:W-:Y:S04]  /*56e0*/  STS.U8 [R139+UR6+0x200], R80 ;  /* 0x000200508b007988 */ /* 0x000fe80008000006 */
[----:B------:R-:W-:Y:S04]  /*56f0*/  STS.U8 [R139+UR6+0x400], R82 ;  /* 0x000400528b007988 */ /* 0x000fe80008000006 */
[----:B------:R-:W-:Y:S04]  /*5700*/  STS.U8 [R139+UR6+0x600], R84 ;  /* 0x000600548b007988 */ /* 0x000fe80008000006 */
[----:B------:R-:W-:Y:S04]  /*5710*/  STS.U8 [R139+UR6+0x800], R86 ;  /* 0x000800568b007988 */ /* 0x000fe80008000006 */
[----:B--2---:R-:W-:Y:S04]  /*5720*/  STS.U8 [R139+UR6+0xa00], R134 ;  /* 0x000a00868b007988 */ /* 0x004fe80008000006 */
[----:B------:R-:W-:Y:S04]  /*5730*/  STS.U8 [R139+UR6+0xc00], R136 ;  /* 0x000c00888b007988 */ /* 0x000fe80008000006 */
[----:B------:R-:W-:Y:S04]  /*5740*/  STS.U8 [R139+UR6+0xe00], R138 ;  /* 0x000e008a8b007988 */ /* 0x000fe80008000006 */
[----:B------:R-:W-:Y:S04]  /*5750*/  STS.U8 [R76+UR6+0x100], R79 ;  /* 0x0001004f4c007988 */ /* 0x000fe80008000006 */
[----:B------:R-:W-:Y:S04]  /*5760*/  STS.U8 [R76+UR6+0x300], R81 ;  /* 0x000300514c007988 */ /* 0x000fe80008000006 */
[----:B------:R-:W-:Y:S04]  /*5770*/  STS.U8 [R76+UR6+0x500], R83 ;  /* 0x000500534c007988 */ /* 0x000fe80008000006 */
[----:B------:R0:W-:Y:S04]  /*5780*/  STS.U8 [R76+UR6+0x700], R85 ;  /* 0x000700554c007988 */ /* 0x0001e80008000006 */
[----:B------:R-:W-:Y:S04]  /*5790*/  STS.U8 [R76+UR6+0x900], R87 ;  /* 0x000900574c007988 */ /* 0x000fe80008000006 */
[----:B-----5:R1:W-:Y:S01]  /*57a0*/  STS.U8 [R76+UR6+0xb00], R135 ;  /* 0x000b00874c007988 */ /* 0x0203e20008000006 */
[----:B------:R-:W-:-:S02]  /*57b0*/  SHF.R.S32.HI R133, RZ, 0x1f, R54 ;  /* 0x0000001fff857819 */ /* 0x000fc40000011436 */
[----:B------:R-:W-:Y:S01]  /*57c0*/  IADD3 R70, P1, PT, R54, R154, RZ ;  /* 0x0000009a36467210 */ /* 0x000fe20007f3e0ff */
[----:B------:R2:W-:Y:S01]  /*57d0*/  STL [R1+0xb8], R53 ;  /* 0x0000b83501007387 */ /* 0x0005e20000100800 */
[----:B------:R-:W-:-:S03]  /*57e0*/  PRMT R77, RZ, 0x7610, R77 ;  /* 0x00007610ff4d7816 */ /* 0x000fc6000000004d */
[----:B------:R-:W-:Y:S01]  /*57f0*/  IMAD.X R71, R133, 0x1, R152, P1 ;  /* 0x0000000185477824 */ /* 0x000fe200008e0698 */
[----:B0-----:R-:W5:Y:S04]  /*5800*/  LDL R85, [R1+0x50] ;  /* 0x0000500001557983 */ /* 0x001f680000100800 */
[----:B------:R-:W5:Y:S01]  /*5810*/  LDL R86, [R1+0x40] ;  /* 0x0000400001567983 */ /* 0x000f620000100800 */
[----:B------:R-:W-:-:S03]  /*5820*/  IADD3 R82, P1, PT, R54, R144, RZ ;  /* 0x0000009036527210 */ /* 0x000fc60007f3e0ff */
[----:B------:R-:W5:Y:S04]  /*5830*/  LDL R136, [R1+0x4c] ;  /* 0x00004c0001887983 */ /* 0x000f680000100800 */
[----:B------:R-:W5:Y:S04]  /*5840*/  LDL R84, [R1+0x48] ;  /* 0x0000480001547983 */ /* 0x000f680000100800 */
[----:B------:R-:W5:Y:S04]  /*5850*/  LDL R152, [R1+0x44] ;  /* 0x0000440001987983 */ /* 0x000f680000100800 */
[----:B-1----:R-:W5:Y:S04]  /*5860*/  LDL R135, [R1+0x30] ;  /* 0x0000300001877983 */ /* 0x002f680000100800 */
[----:B------:R-:W5:Y:S04]  /*5870*/  LDL R134, [R1+0x28] ;  /* 0x0000280001867983 */ /* 0x000f680000100800 */
[----:B------:R-:W5:Y:S04]  /*5880*/  LDL R144, [R1+0x34] ;  /* 0x0000340001907983 */ /* 0x000f680000100800 */
[----:B----4-:R0:W-:Y:S04]  /*5890*/  STS.U8 [R76+UR6+0xd00], R137 ;  /* 0x000d00894c007988 */ /* 0x0101e80008000006 */
[----:B---3--:R1:W-:Y:S01]  /*58a0*/  STS.U8 [R76+UR6+0xf00], R141 ;  /* 0x000f008d4c007988 */ /* 0x0083e20008000006 */
[----:B------:R-:W-:Y:S01]  /*58b0*/  BAR.SYNC.DEFER_BLOCKING 0x0 ;  /* 0x0000000000007b1d */ /* 0x000fe20000010000 */
[----:B------:R-:W-:-:S05]  /*58c0*/  IMAD.X R83, R133, 0x1, R52, P1 ;  /* 0x0000000185537824 */ /* 0x000fca00008e0634 */
[----:B------:R3:W4:Y:S02]  /*58d0*/  @!P0 LDG.E.U8 R77, desc[UR10][R70.64] ;  /* 0x0000000a464d8981 */ /* 0x000724000c1e1100 */
[C---:B---3--:R-:W-:Y:S02]  /*58e0*/  IADD3 R70, P2, PT, R54.reuse, R151, RZ ;  /* 0x0000009736467210 */ /* 0x048fe40007f5e0ff */
[----:B------:R-:W3:Y:S04]  /*58f0*/  LDL R151, [R1+0x38] ;  /* 0x0000380001977983 */ /* 0x000ee80000100800 */
[----:B--2---:R-:W2:Y:S04]  /*5900*/  LDL.LU R53, [R1+0x3c] ;  /* 0x00003c0001357983 */ /* 0x004ea80000300800 */
[----:B------:R-:W3:Y:S01]  /*5910*/  LDL.LU R52, [R1+0x2c] ;  /* 0x00002c0001347983 */ /* 0x000ee20000300800 */
[----:B------:R-:W-:-:S02]  /*5920*/  IADD3 R68, P3, PT, R54, R153, RZ ;  /* 0x0000009936447210 */ /* 0x000fc40007f7e0ff */
[----:B------:R-:W-:Y:S01]  /*5930*/  PRMT R139, RZ, 0x7610, R139 ;  /* 0x00007610ff8b7816 */ /* 0x000fe2000000008b */
[C---:B------:R-:W-:Y:S01]  /*5940*/  IMAD.X R71, R133.reuse, 0x1, R142, P2 ;  /* 0x0000000185477824 */ /* 0x040fe200010e068e */
[----:B------:R-:W-:Y:S01]  /*5950*/  PRMT R81, RZ, 0x7610, R81 ;  /* 0x00007610ff517816 */ /* 0x000fe20000000051 */
[----:B------:R-:W-:Y:S01]  /*5960*/  IMAD.X R69, R133, 0x1, R143, P3 ;  /* 0x0000000185457824 */ /* 0x000fe200018e068f */
[----:B0-----:R-:W3:Y:S04]  /*5970*/  LDL R137, [R1+0x18] ;  /* 0x0000180001897983 */ /* 0x001ee80000100800 */
[----:B------:R-:W3:Y:S04]  /*5980*/  @!P0 LDG.E.U8 R139, desc[UR10][R68.64] ;  /* 0x0000000a448b8981 */ /* 0x000ee8000c1e1100 */
[----:B------:R0:W4:Y:S04]  /*5990*/  @!P0 LDG.E.U8 R81, desc[UR10][R70.64] ;  /* 0x0000000a46518981 */ /* 0x000128000c1e1100 */
[----:B------:R-:W4:Y:S04]  /*59a0*/  LDL R143, [R1+0x20] ;  /* 0x00002000018f7983 */ /* 0x000f280000100800 */
[----:B------:R-:W4:Y:S01]  /*59b0*/  LDL R142, [R1+0x1c] ;  /* 0x00001c00018e7983 */ /* 0x000f220000100800 */
[----:B0-----:R-:W-:-:S03]  /*59c0*/  PRMT R70, RZ, 0x7610, R70 ;  /* 0x00007610ff467816 */ /* 0x001fc60000000046 */
[----:B-1----:R-:W4:Y:S01]  /*59d0*/  LDL R141, [R1+0xc] ;  /* 0x00000c00018d7983 */ /* 0x002f220000100800 */
[C---:B-----5:R-:W-:Y:S02]  /*59e0*/  IADD3 R68, P3, PT, R54.reuse, R85, RZ ;  /* 0x0000005536447210 */ /* 0x060fe40007f7e0ff */
[----:B------:R-:W-:-:S03]  /*59f0*/  IADD3 R86, P1, PT, R54, R86, RZ ;  /* 0x0000005636567210 */ /* 0x000fc60007f3e0ff */
[----:B------:R-:W-:Y:S02]  /*5a00*/  IMAD.X R69, R133, 0x1, R136, P3 ;  /* 0x0000000185457824 */ /* 0x000fe400018e0688 */
[----:B------:R-:W5:Y:S01]  /*5a10*/  LDL R136, [R1+0x10] ;  /* 0x0000100001887983 */ /* 0x000f620000100800 */
[----:B------:R-:W-:-:S05]  /*5a20*/  IADD3 R84, P2, PT, R54, R84, RZ ;  /* 0x0000005436547210 */ /* 0x000fca0007f5e0ff */
[C---:B------:R-:W-:Y:S02]  /*5a30*/  IMAD.X R85, R133.reuse, 0x1, R152, P2 ;  /* 0x0000000185557824 */ /* 0x040fe400010e0698 */
[----:B--2---:R-:W-:Y:S01]  /*5a40*/  IMAD.X R87, R133, 0x1, R53, P1 ;  /* 0x0000000185577824 */ /* 0x004fe200008e0635 */
[----:B------:R0:W-:Y:S04]  /*5a50*/  STL [R1+0xc0], R53 ;  /* 0x0000c03501007387 */ /* 0x0001e80000100800 */
[----:B------:R1:W2:Y:S04]  /*5a60*/  @!P0 LDG.E.U8 R70, desc[UR10][R86.64] ;  /* 0x0000000a56468981 */ /* 0x0002a8000c1e1100 */
[----:B0-----:R-:W2:Y:S01]  /*5a70*/  LDL.LU R53, [R1+0x24] ;  /* 0x0000240001357983 */ /* 0x001ea20000300800 */
[----:B-1----:R-:W-:-:S03]  /*5a80*/  IADD3 R86, P2, PT, R54, R135, RZ ;  /* 0x0000008736567210 */ /* 0x002fc60007f5e0ff */
[----:B---3--:R0:W-:Y:S02]  /*5a90*/  STL [R1+0xc4], R52 ;  /* 0x0000c43401007387 */ /* 0x0081e40000100800 */
[----:B------:R-:W-:Y:S02]  /*5aa0*/  IMAD.X R87, R133, 0x1, R52, P2 ;  /* 0x0000000185577824 */ /* 0x000fe400010e0634 */
[----:B0-----:R-:W3:Y:S01]  /*5ab0*/  LDL.LU R52, [R1+0x14] ;  /* 0x0000140001347983 */ /* 0x001ee20000300800 */
[----:B------:R-:W-:Y:S02]  /*5ac0*/  PRMT R79, RZ, 0x7610, R79 ;  /* 0x00007610ff4f7816 */ /* 0x000fe4000000004f */
[----:B------:R-:W-:-:S04]  /*5ad0*/  IADD3 R134, P1, PT, R54, R134, RZ ;  /* 0x0000008636867210 */ /* 0x000fc80007f3e0ff */
[----:B------:R0:W3:Y:S02]  /*5ae0*/  @!P0 LDG.E.U8 R79, desc[UR10][R82.64] ;  /* 0x0000000a524f8981 */ /* 0x0000e4000c1e1100 */
[----:B0-----:R-:W-:Y:S01]  /*5af0*/  PRMT R83, RZ, 0x7610, R83 ;  /* 0x00007610ff537816 */ /* 0x001fe20000000053 */
        /* <DEDUP_REMOVED lines=9> */
[----:B------:R-:W-:-:S04]  /*5b90*/  PRMT R78, RZ, 0x7610, R78 ;  /* 0x00007610ff4e7816 */ /* 0x000fc8000000004e */
[----:B------:R0:W2:Y:S04]  /*5ba0*/  @!P0 LDG.E.U8 R71, desc[UR10][R68.64] ;  /* 0x0000000a44478981 */ /* 0x0000a8000c1e1100 */
[----:B------:R4:W2:Y:S01]  /*5bb0*/  @!P0 LDG.E.U8 R78, desc[UR10][R86.64] ;  /* 0x0000000a564e8981 */ /* 0x0008a2000c1e1100 */
[----:B0-----:R-:W-:-:S05]  /*5bc0*/  IADD3 R68, P3, PT, R54, R151, RZ ;  /* 0x0000009736447210 */ /* 0x001fca0007f7e0ff */
[----:B------:R-:W-:Y:S01]  /*5bd0*/  IMAD.X R69, R133, 0x1, R144, P3 ;  /* 0x0000000185457824 */ /* 0x000fe200018e0690 */
[----:B----4-:R-:W-:Y:S02]  /*5be0*/  IADD3 R86, P3, PT, R54, R143, RZ ;  /* 0x0000008f36567210 */ /* 0x010fe40007f7e0ff */
[----:B------:R-:W-:-:S03]  /*5bf0*/  PRMT R76, RZ, 0x7610, R76 ;  /* 0x00007610ff4c7816 */ /* 0x000fc6000000004c */
[----:B------:R-:W-:Y:S01]  /*5c00*/  IMAD.X R87, R133, 0x1, R142, P3 ;  /* 0x0000000185577824 */ /* 0x000fe200018e068e */
[----:B------:R-:W-:-:S04]  /*5c10*/  PRMT R82, RZ, 0x7610, R82 ;  /* 0x00007610ff527816 */ /* 0x000fc80000000052 */
[----:B------:R-:W4:Y:S01]  /*5c20*/  @!P0 LDG.E.U8 R76, desc[UR10][R86.64] ;  /* 0x0000000a564c8981 */ /* 0x000f22000c1e1100 */
[----:B------:R-:W-:-:S03]  /*5c30*/  PRMT R138, RZ, 0x7610, R138 ;  /* 0x00007610ff8a7816 */ /* 0x000fc6000000008a */
[----:B------:R0:W4:Y:S01]  /*5c40*/  @!P0 LDG.E.U8 R82, desc[UR10][R84.64] ;  /* 0x0000000a54528981 */ /* 0x000122000c1e1100 */
[----:B-----5:R-:W-:Y:S02]  /*5c50*/  IADD3 R136, P1, PT, R54, R136, RZ ;  /* 0x0000008836887210 */ /* 0x020fe40007f3e0ff */
[----:B------:R-:W-:Y:S02]  /*5c60*/  PRMT R80, RZ, 0x7610, R80 ;  /* 0x00007610ff507816 */ /* 0x000fe40000000050 */
[----:B0-----:R-:W-:Y:S01]  /*5c70*/  PRMT R85, RZ, 0x7610, R85 ;  /* 0x00007610ff557816 */ /* 0x001fe20000000055 */
[----:B------:R-:W-:Y:S01]  /*5c80*/  IMAD.X R137, R133, 0x1, R141, P1 ;  /* 0x0000000185897824 */ /* 0x000fe200008e068d */
[----:B------:R-:W-:Y:S02]  /*5c90*/  PRMT R145, RZ, 0x7610, R145 ;  /* 0x00007610ff917816 */ /* 0x000fe40000000091 */
[----:B------:R-:W5:Y:S04]  /*5ca0*/  @!P0 LDG.E.U8 R80, desc[UR10][R134.64] ;  /* 0x0000000a86508981 */ /* 0x000f68000c1e1100 */
[----:B------:R0:W4:Y:S02]  /*5cb0*/  @!P0 LDG.E.U8 R85, desc[UR10][R68.64] ;  /* 0x0000000a44558981 */ /* 0x000124000c1e1100 */
[----:B0-----:R-:W-:-:S02]  /*5cc0*/  PRMT R69, RZ, 0x7610, R69 ;  /* 0x00007610ff457816 */ /* 0x001fc40000000045 */
[----:B------:R-:W-:-:S04]  /*5cd0*/  IADD3 R134, P2, PT, R54, R248, RZ ;  /* 0x000000f836867210 */ /* 0x000fc80007f5e0ff */
[----:B------:R0:W4:Y:S01]  /*5ce0*/  @!P0 LDG.E.U8 R69, desc[UR10][R136.64] ;  /* 0x0000000a88458981 */ /* 0x000122000c1e1100 */
[----:B------:R-:W-:Y:S01]  /*5cf0*/  PRMT R68, RZ, 0x7610, R68 ;  /* 0x00007610ff447816 */ /* 0x000fe20000000044 */
[----:B------:R-:W-:Y:S01]  /*5d00*/  IMAD.X R135, R133, 0x1, R247, P2 ;  /* 0x0000000185877824 */ /* 0x000fe200010e06f7 */
[----:B------:R-:W-:-:S04]  /*5d10*/  PRMT R84, RZ, 0x7610, R84 ;  /* 0x00007610ff547816 */ /* 0x000fc80000000054 */
[----:B------:R1:W4:Y:S01]  /*5d20*/  @!P0 LDG.E.U8 R68, desc[UR10][R134.64] ;  /* 0x0000000a86448981 */ /* 0x000322000c1e1100 */
[----:B0-----:R-:W-:-:S05]  /*5d30*/  IADD3 R136, P1, PT, R54, R246, RZ ;  /* 0x000000f636887210 */ /* 0x001fca0007f3e0ff */
[----:B------:R-:W-:Y:S01]  /*5d40*/  IMAD.X R137, R133, 0x1, R132, P1 ;  /* 0x0000000185897824 */ /* 0x000fe200008e0684 */
[----:B-1----:R-:W-:-:S04]  /*5d50*/  IADD3 R134, P2, PT, R54, R129, RZ ;  /* 0x0000008136867210 */ /* 0x002fc80007f5e0ff */
        /* <DEDUP_REMOVED lines=11> */
[----:B------:R-:W-:Y:S02]  /*5e10*/  PRMT R149, RZ, 0x7610, R149 ;  /* 0x00007610ff957816 */ /* 0x000fe40000000095 */
[----:B------:R-:W-:-:S04]  /*5e20*/  PRMT R150, RZ, 0x7610, R150 ;  /* 0x00007610ff967816 */ /* 0x000fc80000000096 */
[----:B------:R1:W4:Y:S01]  /*5e30*/  @!P0 LDG.E.U8 R149, desc[UR10][R134.64] ;  /* 0x0000000a86958981 */ /* 0x000322000c1e1100 */
[----:B0-----:R-:W-:-:S05]  /*5e40*/  IADD3 R136, P1, PT, R54, R121, RZ ;  /* 0x0000007936887210 */ /* 0x001fca0007f3e0ff */
[----:B------:R-:W-:Y:S01]  /*5e50*/  IMAD.X R137, R133, 0x1, R120, P1 ;  /* 0x0000000185897824 */ /* 0x000fe200008e0678 */
[----:B-1----:R-:W-:-:S04]  /*5e60*/  IADD3 R134, P2, PT, R54, R117, RZ ;  /* 0x0000007536867210 */ /* 0x002fc80007f5e0ff */
[----:B------:R0:W4:Y:S01]  /*5e70*/  @!P0 LDG.E.U8 R150, desc[UR10][R136.64] ;  /* 0x0000000a88968981 */ /* 0x000122000c1e1100 */
[----:B------:R-:W-:Y:S02]  /*5e80*/  PRMT R160, RZ, 0x7610, R160 ;  /* 0x00007610ffa07816 */ /* 0x000fe400000000a0 */
        /* <DEDUP_REMOVED lines=29> */
[----:B------:R-:W-:Y:S02]  /*6060*/  PRMT R177, RZ, 0x7610, R177 ;  /* 0x00007610ffb17816 */ /* 0x000fe400000000b1 */
[C---:B0-----:R-:W-:Y:S02]  /*6070*/  IADD3 R136, P1, PT, R54.reuse, R97, RZ ;  /* 0x0000006136887210 */ /* 0x041fe40007f3e0ff */
[----:B------:R-:W4:Y:S01]  /*6080*/  @!P0 LDG.E.U8 R175, desc[UR10][R134.64] ;  /* 0x0000000a86af8981 */ /* 0x000f22000c1e1100 */
[----:B------:R-:W-:-:S02]  /*6090*/  IADD3 RZ, P2, PT, R54, R50, RZ ;  /* 0x0000003236ff7210 */ /* 0x000fc40007f5e0ff */
[----:B------:R-:W-:Y:S01]  /*60a0*/  IMAD.X R137, R133, 0x1, R96, P1 ;  /* 0x0000000185897824 */ /* 0x000fe200008e0660 */
[C---:B------:R-:W-:Y:S02]  /*60b0*/  IADD3 RZ, P1, PT, R54.reuse, R49, RZ ;  /* 0x0000003136ff7210 */ /* 0x040fe40007f3e0ff */
[----:B------:R-:W-:Y:S02]  /*60c0*/  PRMT R178, RZ, 0x7610, R178 ;  /* 0x00007610ffb27816 */ /* 0x000fe400000000b2 */
[----:B------:R-:W4:Y:S01]  /*60d0*/  @!P0 LDG.E.U8 R177, desc[UR10][R136.64] ;  /* 0x0000000a88b18981 */ /* 0x000f22000c1e1100 */
[----:B---3--:R-:W-:-:S05]  /*60e0*/  IADD3 R86, P3, PT, R54, R52, RZ ;  /* 0x0000003436567210 */ /* 0x008fca0007f7e0ff */
[----:B--2---:R-:W-:-:S05]  /*60f0*/  IMAD.X R87, R133, 0x1, R53, P3 ;  /* 0x0000000185577824 */ /* 0x004fca00018e0635 */
[----:B------:R0:W2:Y:S02]  /*6100*/  @!P0 LDG.E.U8 R138, desc[UR10][R86.64] ;  /* 0x0000000a568a8981 */ /* 0x0000a4000c1e1100 */
[----:B0-----:R-:W-:-:S05]  /*6110*/  IADD3 R86, P3, PT, R54, R131, RZ ;  /* 0x0000008336567210 */ /* 0x001fca0007f7e0ff */
[----:B------:R-:W-:-:S05]  /*6120*/  IMAD.X R87, R133, 0x1, R130, P3 ;  /* 0x0000000185577824 */ /* 0x000fca00018e0682 */
[----:B------:R0:W3:Y:S02]  /*6130*/  @!P0 LDG.E.U8 R145, desc[UR10][R86.64] ;  /* 0x0000000a56918981 */ /* 0x0000e4000c1e1100 */
[----:B0-----:R-:W-:-:S05]  /*6140*/  IADD3 R86, P3, PT, R54, R125, RZ ;  /* 0x0000007d36567210 */ /* 0x001fca0007f7e0ff */
[----:B------:R-:W-:-:S05]  /*6150*/  IMAD.X R87, R133, 0x1, R124, P3 ;  /* 0x0000000185577824 */ /* 0x000fca00018e067c */
[----:B------:R0:W2:Y:S02]  /*6160*/  @!P0 LDG.E.U8 R148, desc[UR10][R86.64] ;  /* 0x0000000a56948981 */ /* 0x0000a4000c1e1100 */
        /* <DEDUP_REMOVED lines=10> */
[C---:B------:R-:W-:Y:S01]  /*6210*/  IMAD.X R87, R133.reuse, 0x1, R100, P3 ;  /* 0x0000000185577824 */ /* 0x040fe200018e0664 */
[C---:B------:R-:W-:Y:S01]  /*6220*/  IADD3 RZ, P3, PT, R54.reuse, R51, RZ ;  /* 0x0000003336ff7210 */ /* 0x040fe20007f7e0ff */
[C---:B------:R-:W-:Y:S01]  /*6230*/  IMAD.IADD R134, R54.reuse, 0x1, R50 ;  /* 0x0000000136867824 */ /* 0x040fe200078e0232 */
[----:B------:R-:W-:Y:S01]  /*6240*/  PRMT R179, RZ, 0x7610, R179 ;  /* 0x00007610ffb37816 */ /* 0x000fe200000000b3 */
[C---:B------:R-:W-:Y:S01]  /*6250*/  IMAD.IADD R136, R54.reuse, 0x1, R49 ;  /* 0x0000000136887824 */ /* 0x040fe200078e0231 */
[----:B------:R0:W2:Y:S01]  /*6260*/  @!P0 LDG.E.U8 R176, desc[UR10][R86.64] ;  /* 0x0000000a56b08981 */ /* 0x0000a2000c1e1100 */
[----:B------:R-:W-:Y:S01]  /*6270*/  PRMT R180, RZ, 0x7610, R180 ;  /* 0x00007610ffb47816 */ /* 0x000fe200000000b4 */
[C---:B------:R-:W-:Y:S01]  /*6280*/  IMAD.X R135, R133.reuse, 0x1, R94, P2 ;  /* 0x0000000185877824 */ /* 0x040fe200010e065e */
[C---:B------:R-:W-:Y:S01]  /*6290*/  IADD3 RZ, P2, PT, R54.reuse, R45, RZ ;  /* 0x0000002d36ff7210 */ /* 0x040fe20007f5e0ff */
[----:B------:R-:W-:Y:S01]  /*62a0*/  IMAD.X R137, R133, 0x1, R93, P1 ;  /* 0x0000000185897824 */ /* 0x000fe200008e065d */
[----:B------:R-:W-:-:S02]  /*62b0*/  IADD3 RZ, P1, PT, R54, R43, RZ ;  /* 0x0000002b36ff7210 */ /* 0x000fc40007f3e0ff */
[----:B------:R1:W2:Y:S01]  /*62c0*/  @!P0 LDG.E.U8 R179, desc[UR10][R134.64] ;  /* 0x0000000a86b38981 */ /* 0x0002a2000c1e1100 */
[----:B0-----:R-:W-:-:S03]  /*62d0*/  IMAD.IADD R86, R54, 0x1, R51 ;  /* 0x0000000136567824 */ /* 0x001fc600078e0233 */
[----:B------:R0:W2:Y:S01]  /*62e0*/  @!P0 LDG.E.U8 R180, desc[UR10][R136.64] ;  /* 0x0000000a88b48981 */ /* 0x0000a2000c1e1100 */
[----:B------:R-:W-:Y:S01]  /*62f0*/  IMAD.X R87, R133, 0x1, R95, P3 ;  /* 0x0000000185577824 */ /* 0x000fe200018e065f */
[C---:B------:R-:W-:Y:S02]  /*6300*/  IADD3 RZ, P3, PT, R54.reuse, R47, RZ ;  /* 0x0000002f36ff7210 */ /* 0x040fe40007f7e0ff */
[----:B------:R-:W-:Y:S02]  /*6310*/  PRMT R189, RZ, 0x7610, R189 ;  /* 0x00007610ffbd7816 */ /* 0x000fe400000000bd */
[----:B------:R5:W2:Y:S01]  /*6320*/  @!P0 LDG.E.U8 R178, desc[UR10][R86.64] ;  /* 0x0000000a56b28981 */ /* 0x000aa2000c1e1100 */
[----:B------:R-:W-:Y:S01]  /*6330*/  PRMT R191, RZ, 0x7610, R191 ;  /* 0x00007610ffbf7816 */ /* 0x000fe200000000bf */
[C---:B-1----:R-:W-:Y:S01]  /*6340*/  IMAD.IADD R134, R54.reuse, 0x1, R45 ;  /* 0x0000000136867824 */ /* 0x042fe200078e022d */
[----:B------:R-:W-:Y:S01]  /*6350*/  PRMT R190, RZ, 0x7610, R190 ;  /* 0x00007610ffbe7816 */ /* 0x000fe200000000be */
[----:B0-----:R-:W-:-:S02]  /*6360*/  IMAD.IADD R136, R54, 0x1, R43 ;  /* 0x0000000136887824 */ /* 0x001fc400078e022b */
[C---:B------:R-:W-:Y:S01]  /*6370*/  IMAD.X R135, R133.reuse, 0x1, R91, P2 ;  /* 0x0000000185877824 */ /* 0x040fe200010e065b */
[C---:B------:R-:W-:Y:S01]  /*6380*/  IADD3 RZ, P2, PT, R54.reuse, R39, RZ ;  /* 0x0000002736ff7210 */ /* 0x040fe20007f5e0ff */
[C---:B------:R-:W-:Y:S01]  /*6390*/  IMAD.X R137, R133.reuse, 0x1, R90, P1 ;  /* 0x0000000185897824 */ /* 0x040fe200008e065a */
[C---:B------:R-:W-:Y:S01]  /*63a0*/  IADD3 RZ, P1, PT, R54.reuse, R37, RZ ;  /* 0x0000002536ff7210 */ /* 0x040fe20007f3e0ff */
[C---:B-----5:R-:W-:Y:S01]  /*63b0*/  IMAD.IADD R86, R54.reuse, 0x1, R47 ;  /* 0x0000000136567824 */ /* 0x060fe200078e022f */
[----:B------:R0:W5:Y:S01]  /*63c0*/  @!P0 LDG.E.U8 R191, desc[UR10][R134.64] ;  /* 0x0000000a86bf8981 */ /* 0x000162000c1e1100 */
[----:B------:R-:W-:Y:S01]  /*63d0*/  IMAD.X R87, R133, 0x1, R92, P3 ;  /* 0x0000000185577824 */ /* 0x000fe200018e065c */
[----:B------:R-:W-:Y:S02]  /*63e0*/  IADD3 RZ, P3, PT, R54, R41, RZ ;  /* 0x0000002936ff7210 */ /* 0x000fe40007f7e0ff */
[----:B------:R1:W2:Y:S01]  /*63f0*/  @!P0 LDG.E.U8 R190, desc[UR10][R136.64] ;  /* 0x0000000a88be8981 */ /* 0x0002a2000c1e1100 */
[----:B------:R-:W-:-:S02]  /*6400*/  PRMT R194, RZ, 0x7610, R194 ;  /* 0x00007610ffc27816 */ /* 0x000fc400000000c2 */
[----:B------:R-:W-:Y:S01]  /*6410*/  PRMT R192, RZ, 0x7610, R192 ;  /* 0x00007610ffc07816 */ /* 0x000fe200000000c0 */
[----:B------:R1:W2:Y:S01]  /*6420*/  @!P0 LDG.E.U8 R189, desc[UR10][R86.64] ;  /* 0x0000000a56bd8981 */ /* 0x0002a2000c1e1100 */
[----:B------:R-:W-:Y:S01]  /*6430*/  PRMT R193, RZ, 0x7610, R193 ;  /* 0x00007610ffc17816 */ /* 0x000fe200000000c1 */
[C---:B0-----:R-:W-:Y:S02]  /*6440*/  IMAD.IADD R134, R54.reuse, 0x1, R39 ;  /* 0x0000000136867824 */ /* 0x041fe400078e0227 */
[C---:B------:R-:W-:Y:S01]  /*6450*/  IMAD.X R135, R133.reuse, 0x1, R88, P2 ;  /* 0x0000000185877824 */ /* 0x040fe200010e0658 */
[C---:B------:R-:W-:Y:S01]  /*6460*/  IADD3 RZ, P2, PT, R54.reuse, R33, RZ ;  /* 0x0000002136ff7210 */ /* 0x040fe20007f5e0ff */
[C---:B-1----:R-:W-:Y:S02]  /*6470*/  IMAD.IADD R136, R54.reuse, 0x1, R37 ;  /* 0x0000000136887824 */ /* 0x042fe400078e0225 */
[C---:B------:R-:W-:Y:S01]  /*6480*/  IMAD.X R137, R133.reuse, 0x1, R55, P1 ;  /* 0x0000000185897824 */ /* 0x040fe200008e0637 */
[C---:B------:R-:W-:Y:S01]  /*6490*/  IADD3 RZ, P1, PT, R54.reuse, R31, RZ ;  /* 0x0000001f36ff7210 */ /* 0x040fe20007f3e0ff */
[C---:B------:R-:W-:Y:S01]  /*64a0*/  IMAD.IADD R86, R54.reuse, 0x1, R41 ;  /* 0x0000000136567824 */ /* 0x040fe200078e0229 */
[----:B------:R0:W2:Y:S01]  /*64b0*/  @!P0 LDG.E.U8 R192, desc[UR10][R134.64] ;  /* 0x0000000a86c08981 */ /* 0x0000a2000c1e1100 */
[----:B------:R-:W-:Y:S01]  /*64c0*/  IMAD.X R87, R133, 0x1, R89, P3 ;  /* 0x0000000185577824 */ /* 0x000fe200018e0659 */
[----:B------:R-:W-:-:S02]  /*64d0*/  IADD3 RZ, P3, PT, R54, R35, RZ ;  /* 0x0000002336ff7210 */ /* 0x000fc40007f7e0ff */
[----:B------:R1:W2:Y:S01]  /*64e0*/  @!P0 LDG.E.U8 R193, desc[UR10][R136.64] ;  /* 0x0000000a88c18981 */ /* 0x0002a2000c1e1100 */
[----:B------:R-:W-:Y:S02]  /*64f0*/  PRMT R205, RZ, 0x7610, R205 ;  /* 0x00007610ffcd7816 */ /* 0x000fe400000000cd */
[----:B------:R-:W-:Y:S01]  /*6500*/  PRMT R203, RZ, 0x7610, R203 ;  /* 0x00007610ffcb7816 */ /* 0x000fe200000000cb */
[----:B------:R1:W2:Y:S01]  /*6510*/  @!P0 LDG.E.U8 R194, desc[UR10][R86.64] ;  /* 0x0000000a56c28981 */ /* 0x0002a2000c1e1100 */
[----:B------:R-:W-:Y:S01]  /*6520*/  PRMT R204, RZ, 0x7610, R204 ;  /* 0x00007610ffcc7816 */ /* 0x000fe200000000cc */
[C---:B0-----:R-:W-:Y:S02]  /*6530*/  IMAD.IADD R134, R54.reuse, 0x1, R33 ;  /* 0x0000000136867824 */ /* 0x041fe400078e0221 */
[----:B------:R-:W-:Y:S01]  /*6540*/  IMAD.X R135, R133, 0x1, R46, P2 ;  /* 0x0000000185877824 */ /* 0x000fe200010e062e */
[C---:B------:R-:W-:Y:S01]  /*6550*/  IADD3 RZ, P2, PT, R54.reuse, R25, RZ ;  /* 0x0000001936ff7210 */ /* 0x040fe20007f5e0ff */
[----:B-1----:R-:W-:-:S02]  /*6560*/  IMAD.IADD R136, R54, 0x1, R31 ;  /* 0x0000000136887824 */ /* 0x002fc400078e021f */
[C---:B------:R-:W-:Y:S01]  /*6570*/  IMAD.X R137, R133.reuse, 0x1, R44, P1 ;  /* 0x0000000185897824 */ /* 0x040fe200008e062c */
[C---:B------:R-:W-:Y:S01]  /*6580*/  IADD3 RZ, P1, PT, R54.reuse, R23, RZ ;  /* 0x0000001736ff7210 */ /* 0x040fe20007f3e0ff */
[C---:B------:R-:W-:Y:S01]  /*6590*/  IMAD.IADD R86, R54.reuse, 0x1, R35 ;  /* 0x0000000136567824 */ /* 0x040fe200078e0223 */
[----:B------:R0:W2:Y:S01]  /*65a0*/  @!P0 LDG.E.U8 R203, desc[UR10][R134.64] ;  /* 0x0000000a86cb8981 */ /* 0x0000a2000c1e1100 */
[----:B------:R-:W-:Y:S01]  /*65b0*/  IMAD.X R87, R133, 0x1, R48, P3 ;  /* 0x0000000185577824 */ /* 0x000fe200018e0630 */
[C---:B------:R-:W-:Y:S02]  /*65c0*/  IADD3 RZ, P3, PT, R54.reuse, R29, RZ ;  /* 0x0000001d36ff7210 */ /* 0x040fe40007f7e0ff */
[----:B------:R1:W2:Y:S01]  /*65d0*/  @!P0 LDG.E.U8 R204, desc[UR10][R136.64] ;  /* 0x0000000a88cc8981 */ /* 0x0002a2000c1e1100 */
[----:B------:R-:W-:Y:S02]  /*65e0*/  PRMT R207, RZ, 0x7610, R207 ;  /* 0x00007610ffcf7816 */ /* 0x000fe400000000cf */
[----:B------:R-:W-:Y:S01]  /*65f0*/  PRMT R208, RZ, 0x7610, R208 ;  /* 0x00007610ffd07816 */ /* 0x000fe200000000d0 */
[----:B------:R4:W2:Y:S01]  /*6600*/  @!P0 LDG.E.U8 R205, desc[UR10][R86.64] ;  /* 0x0000000a56cd8981 */ /* 0x0008a2000c1e1100 */
[----:B------:R-:W-:Y:S01]  /*6610*/  PRMT R206, RZ, 0x7610, R206 ;  /* 0x00007610ffce7816 */ /* 0x000fe200000000ce */
[----:B0-----:R-:W-:-:S02]  /*6620*/  IMAD.IADD R134, R54, 0x1, R25 ;  /* 0x0000000136867824 */ /* 0x001fc400078e0219 */
[C---:B------:R-:W-:Y:S01]  /*6630*/  IMAD.X R135, R133.reuse, 0x1, R38, P2 ;  /* 0x0000000185877824 */ /* 0x040fe200010e0626 */
[C---:B------:R-:W-:Y:S01]  /*6640*/  IADD3 RZ, P2, PT, R54.reuse, R9, RZ ;  /* 0x0000000936ff7210 */ /* 0x040fe20007f5e0ff */
[C---:B-1----:R-:W-:Y:S02]  /*6650*/  IMAD.IADD R136, R54.reuse, 0x1, R23 ;  /* 0x0000000136887824 */ /* 0x042fe400078e0217 */
[C---:B------:R-:W-:Y:S01]  /*6660*/  IMAD.X R137, R133.reuse, 0x1, R36, P1 ;  /* 0x0000000185897824 */ /* 0x040fe200008e0624 */
[C---:B------:R-:W-:Y:S01]  /*6670*/  IADD3 RZ, P1, PT, R54.reuse, R4, RZ ;  /* 0x0000000436ff7210 */ /* 0x040fe20007f3e0ff */
[C---:B----4-:R-:W-:Y:S01]  /*6680*/  IMAD.IADD R86, R54.reuse, 0x1, R29 ;  /* 0x0000000136567824 */ /* 0x050fe200078e021d */
[----:B------:R0:W4:Y:S01]  /*6690*/  @!P0 LDG.E.U8 R208, desc[UR10][R134.64] ;  /* 0x0000000a86d08981 */ /* 0x000122000c1e1100 */
        /* <DEDUP_REMOVED lines=68> */
[----:B------:R-:W-:Y:S02]  /*6ae0*/  IMAD.X R135, R133, 0x1, R16, P2 ;  /* 0x0000000185877824 */ /* 0x000fe400010e0610 */
[----:B-1----:R-:W-:-:S02]  /*6af0*/  IMAD.IADD R136, R54, 0x1, R0 ;  /* 0x0000000136887824 */ /* 0x002fc400078e0200 */
[C---:B------:R-:W-:Y:S01]  /*6b00*/  IMAD.X R137, R133.reuse, 0x1, R8, P1 ;  /* 0x0000000185897824 */ /* 0x040fe200008e0608 */
[----:B------:R0:W2:Y:S01]  /*6b10*/  @!P0 LDG.E.U8 R244, desc[UR10][R134.64] ;  /* 0x0000000a86f48981 */ /* 0x0000a2000c1e1100 */
[----:B------:R-:W-:Y:S02]  /*6b20*/  IMAD.IADD R86, R54, 0x1, R11 ;  /* 0x0000000136567824 */ /* 0x000fe400078e020b */
[----:B------:R-:W-:Y:S01]  /*6b30*/  IMAD.X R87, R133, 0x1, R24, P3 ;  /* 0x0000000185577824 */ /* 0x000fe200018e0618 */
[----:B------:R-:W2:Y:S04]  /*6b40*/  @!P0 LDG.E.U8 R245, desc[UR10][R136.64] ;  /* 0x0000000a88f58981 */ /* 0x000ea8000c1e1100 */
[----:B------:R1:W2:Y:S04]  /*6b50*/  @!P0 LDG.E.U8 R243, desc[UR10][R86.64] ;  /* 0x0000000a56f38981 */ /* 0x0002a8000c1e1100 */
[----:B------:R-:W-:Y:S04]  /*6b60*/  STL [R1+0xd0], R52 ;  /* 0x0000d03401007387 */ /* 0x000fe80000100800 */
        /* <DEDUP_REMOVED lines=38> */
[----:B------:R-:W-:Y:S01]  /*6dd0*/  STL [R1+0x16c], R100 ;  /* 0x00016c6401007387 */ /* 0x000fe20000100800 */
[----:B------:R-:W-:-:S03]  /*6de0*/  LOP3.LUT R133, R252, 0x3, RZ, 0xc0, !PT ;  /* 0x00000003fc857812 */ /* 0x000fc600078ec0ff */
[----:B------:R-:W-:Y:S04]  /*6df0*/  STL [R1+0x170], R98 ;  /* 0x0001706201007387 */ /* 0x000fe80000100800 */
[----:B------:R-:W-:Y:S01]  /*6e00*/  STL [R1+0x174], R96 ;  /* 0x0001746001007387 */ /* 0x000fe20000100800 */
[----:B------:R-:W-:-:S03]  /*6e10*/  SHF.R.U32.HI R151, RZ, 0x2, R252 ;  /* 0x00000002ff977819 */ /* 0x000fc600000116fc */
[----:B------:R-:W-:Y:S04]  /*6e20*/  STL [R1+0x178], R51 ;  /* 0x0001783301007387 */ /* 0x000fe80000100800 */
[----:B------:R-:W-:Y:S04]  /*6e30*/  STL [R1+0x17c], R50 ;  /* 0x00017c3201007387 */ /* 0x000fe80000100800 */
[----:B------:R-:W-:Y:S01]  /*6e40*/  STL [R1+0x180], R95 ;  /* 0x0001805f01007387 */ /* 0x000fe20000100800 */
[----:B------:R-:W-:-:S03]  /*6e50*/  IMAD R142, R133, 0x88, RZ ;  /* 0x00000088858e7824 */ /* 0x000fc600078e02ff */
[----:B------:R-:W-:Y:S01]  /*6e60*/  STL [R1+0x184], R49 ;  /* 0x0001843101007387 */ /* 0x000fe20000100800 */
[----:B------:R-:W-:-:S03]  /*6e70*/  SGXT.U32 R133, R151, 0x3 ;  /* 0x000000039785781a */ /* 0x000fc60000000000 */
[----:B------:R-:W-:Y:S04]  /*6e80*/  STL [R1+0x188], R94 ;  /* 0x0001885e01007387 */ /* 0x000fe80000100800 */
[----:B------:R-:W-:Y:S04]  /*6e90*/  STL [R1+0x18c], R93 ;  /* 0x00018c5d01007387 */ /* 0x000fe80000100800 */
[----:B------:R-:W-:Y:S04]  /*6ea0*/  STL [R1+0x190], R47 ;  /* 0x0001902f01007387 */ /* 0x000fe80000100800 */
[----:B------:R-:W-:Y:S01]  /*6eb0*/  STL [R1+0x194], R45 ;  /* 0x0001942d01007387 */ /* 0x000fe20000100800 */
[----:B0-----:R-:W-:-:S03]  /*6ec0*/  LOP3.LUT R134, R142, R133, RZ, 0xfc, !PT ;  /* 0x000000858e867212 */ /* 0x001fc600078efcff */
        /* <DEDUP_REMOVED lines=8> */
[----:B------:R-:W0:Y:S01]  /*6f50*/  LDS.U8 R37, [R134+UR6+0x800] ;  /* 0x0008000686257984 */ /* 0x000e220008000000 */
[C---:B------:R-:W-:Y:S01]  /*6f60*/  LOP3.LUT R144, R252.reuse, 0x7, RZ, 0xc0, !PT ;  /* 0x00000007fc907812 */ /* 0x040fe200078ec0ff */
[C---:B------:R-:W-:Y:S01]  /*6f70*/  IMAD.SHL.U32 R152, R252.reuse, 0x2, RZ ;  /* 0x00000002fc987824 */ /* 0x040fe200078e00ff */
[----:B------:R-:W-:Y:S01]  /*6f80*/  LOP3.LUT R141, R252, 0xe0, RZ, 0xc0, !PT ;  /* 0x000000e0fc8d7812 */ /* 0x000fe200078ec0ff */
[----:B-1----:R-:W-:Y:S02]  /*6f90*/  LDS.U8 R86, [R134+UR6] ;  /* 0x0000000686567984 */ /* 0x002fe40008000000 */
[----:B------:R-:W-:-:S02]  /*6fa0*/  IMAD.SHL.U32 R143, R144, 0x10, RZ ;  /* 0x00000010908f7824 */ /* 0x000fc400078e00ff */
[----:B------:R-:W-:Y:S01]  /*6fb0*/  IMAD R141, R144, 0x4, R141 ;  /* 0x00000004908d7824 */ /* 0x000fe200078e028d */
[----:B------:R-:W-:Y:S01]  /*6fc0*/  LOP3.LUT R87, R140, 0x90, RZ, 0xc0, !PT ;  /* 0x000000908c577812 */ /* 0x000fe200078ec0ff */
[----:B------:R-:W-:Y:S01]  /*6fd0*/  LDS.U8 R209, [R134+UR6+0x40] ;  /* 0x0000400686d17984 */ /* 0x000fe20008000000 */
[----:B------:R-:W-:Y:S02]  /*6fe0*/  LOP3.LUT R152, R143, 0x30, R152, 0x78, !PT ;  /* 0x000000308f987812 */ /* 0x000fe400078e7898 */
[C---:B------:R-:W-:Y:S01]  /*6ff0*/  LOP3.LUT R133, R134.reuse, 0x8, RZ, 0x3c, !PT ;  /* 0x0000000886857812 */ /* 0x040fe200078e3cff */
[----:B------:R-:W-:Y:S02]  /*7000*/  STL [R1+0x1b8], R88 ;  /* 0x0001b85801007387 */ /* 0x000fe40000100800 */
[----:B------:R-:W-:Y:S01]  /*7010*/  IMAD.U32 R155, R141, 0x20, R152 ;  /* 0x000000208d9b7824 */ /* 0x000fe200078e0098 */
[C---:B------:R-:W-:Y:S01]  /*7020*/  LOP3.LUT R141, R134.reuse, 0x10, RZ, 0x3c, !PT ;  /* 0x00000010868d7812 */ /* 0x040fe200078e3cff */
[----:B------:R-:W-:Y:S01]  /*7030*/  STL [R1+0x1bc], R55 ;  /* 0x0001bc3701007387 */ /* 0x000fe20000100800 */
[----:B------:R-:W-:-:S02]  /*7040*/  LOP3.LUT R251, R134, 0x18, RZ, 0x3c, !PT ;  /* 0x0000001886fb7812 */ /* 0x000fc400078e3cff */
[----:B------:R-:W-:Y:S01]  /*7050*/  LOP3.LUT R252, R87, 0x7f, R252, 0x78, !PT ;  /* 0x0000007f57fc7812 */ /* 0x000fe200078e78fc */
[----:B------:R-:W-:Y:S04]  /*7060*/  LDS.U8 R210, [R134+UR6+0x60] ;  /* 0x0000600686d27984 */ /* 0x000fe80008000000 */
[----:B------:R-:W1:Y:S04]  /*7070*/  LDS.U8 R87, [R134+UR6+0x20] ;  /* 0x0000200686577984 */ /* 0x000e680008000000 */
[----:B------:R-:W-:Y:S04]  /*7080*/  LDS.U8 R237, [R134+UR6+0x200] ;  /* 0x0002000686ed7984 */ /* 0x000fe80008000000 */
[----:B------:R-:W1:Y:S04]  /*7090*/  LDS.U8 R238, [R134+UR6+0x220] ;  /* 0x0002200686ee7984 */ /* 0x000e680008000000 */
[----:B------:R-:W-:Y:S04]  /*70a0*/  LDS.U8 R213, [R134+UR6+0x240] ;  /* 0x0002400686d57984 */ /* 0x000fe80008000000 */
[----:B0-----:R-:W-:Y:S04]  /*70b0*/  STL [R1], R37 ;  /* 0x0000002501007387 */ /* 0x001fe80000100800 */
[----:B------:R-:W-:Y:S04]  /*70c0*/  LDS.U8 R211, [R134+UR6+0x260] ;  /* 0x0002600686d37984 */ /* 0x000fe80008000000 */
        /* <DEDUP_REMOVED lines=23> */
[----:B------:R-:W-:Y:S04]  /*7240*/  LDS.U8 R239, [R133+UR6] ;  /* 0x0000000685ef7984 */ /* 0x000fe80008000000 */
[----:B------:R-:W0:Y:S04]  /*7250*/  LDS.U8 R240, [R133+UR6+0x20] ;  /* 0x0000200685f07984 */ /* 0x000e280008000000 */
[----:B------:R-:W-:Y:S04]  /*7260*/  LDS.U8 R214, [R133+UR6+0x40] ;  /* 0x0000400685d67984 */ /* 0x000fe80008000000 */
[----:B------:R-:W-:Y:S04]  /*7270*/  LDS.U8 R212, [R133+UR6+0x60] ;  /* 0x0000600685d47984 */ /* 0x000fe80008000000 */
[----:B------:R-:W-:Y:S04]  /*7280*/  LDS.U8 R241, [R133+UR6+0x200] ;  /* 0x0002000685f17984 */ /* 0x000fe80008000000 */
[----:B------:R-:W0:Y:S04]  /*7290*/  LDS.U8 R242, [R133+UR6+0x220] ;  /* 0x0002200685f27984 */ /* 0x000e280008000000 */
        /* <DEDUP_REMOVED lines=89> */
[----:B------:R-:W-:Y:S01]  /*7830*/  LDS.U8 R251, [R251+UR6+0xe60] ;  /* 0x000e6006fbfb7984 */ /* 0x000fe20008000000 */
[----:B------:R-:W-:Y:S06]  /*7840*/  BAR.SYNC.DEFER_BLOCKING 0x0 ;  /* 0x0000000000007b1d */ /* 0x000fec0000010000 */
[----:B---3--:R3:W-:Y:S04]  /*7850*/  STS.U8 [R252+UR6+0x1000], R145 ;  /* 0x00100091fc007988 */ /* 0x0087e80008000006 */
[----:B---3--:R-:W3:Y:S04]  /*7860*/  LDL.LU R145, [R1] ;  /* 0x0000000001917983 */ /* 0x008ee80000300800 */
[----:B------:R0:W-:Y:S04]  /*7870*/  STS.U8 [R252+UR6+0xc00], R69 ;  /* 0x000c0045fc007988 */ /* 0x0001e80008000006 */
[----:B------:R1:W-:Y:S04]  /*7880*/  STS.U8 [R252+UR6+0x400], R71 ;  /* 0x00040047fc007988 */ /* 0x0003e80008000006 */
[----:B------:R-:W-:Y:S01]  /*7890*/  STS.U8 [R252+UR6], R77 ;  /* 0x0000004dfc007988 */ /* 0x000fe20008000006 */
[----:B0-----:R-:W-:-:S03]  /*78a0*/  LOP3.LUT R69, R252, 0x20, RZ, 0x3c, !PT ;  /* 0x00000020fc457812 */ /* 0x001fc600078e3cff */
[----:B------:R-:W-:Y:S01]  /*78b0*/  STS.U8 [R252+UR6+0x800], R78 ;  /* 0x0008004efc007988 */ /* 0x000fe20008000006 */
[----:B-1----:R-:W-:-:S03]  /*78c0*/  LOP3.LUT R71, R252, 0x40, RZ, 0x3c, !PT ;  /* 0x00000040fc477812 */ /* 0x002fc600078e3cff */
[----:B------:R-:W-:Y:S04]  /*78d0*/  STS.U8 [R252+UR6+0x1400], R149 ;  /* 0x00140095fc007988 */ /* 0x000fe80008000006 */
[----:B------:R-:W-:Y:S04]  /*78e0*/  STS.U8 [R252+UR6+0x1800], R158 ;  /* 0x0018009efc007988 */ /* 0x000fe80008000006 */
[----:B--2---:R-:W-:Y:S04]  /*78f0*/  STS.U8 [R252+UR6+0x1c00], R173 ;  /* 0x001c00adfc007988 */ /* 0x004fe80008000006 */
[----:B------:R-:W-:Y:S04]  /*7900*/  STS.U8 [R252+UR6+0x2000], R175 ;  /* 0x002000affc007988 */ /* 0x000fe80008000006 */
[----:B------:R-:W-:Y:S04]  /*7910*/  STS.U8 [R252+UR6+0x2400], R180 ;  /* 0x002400b4fc007988 */ /* 0x000fe80008000006 */
[----:B------:R-:W-:Y:S04]  /*7920*/  STS.U8 [R252+UR6+0x2800], R194 ;  /* 0x002800c2fc007988 */ /* 0x000fe80008000006 */
[----:B------:R-:W-:Y:S04]  /*7930*/  STS.U8 [R252+UR6+0x2c00], R203 ;  /* 0x002c00cbfc007988 */ /* 0x000fe80008000006 */
[----:B----4-:R-:W-:Y:S04]  /*7940*/  STS.U8 [R252+UR6+0x3000], R208 ;  /* 0x003000d0fc007988 */ /* 0x010fe80008000006 */
[----:B------:R-:W-:Y:S04]  /*7950*/  STS.U8 [R252+UR6+0x3400], R217 ;  /* 0x003400d9fc007988 */ /* 0x000fe80008000006 */
[----:B------:R-:W-:Y:S04]  /*7960*/  STS.U8 [R252+UR6+0x3800], R219 ;  /* 0x003800dbfc007988 */ /* 0x000fe80008000006 */
[----:B------:R0:W-:Y:S04]  /*7970*/  STS.U8 [R252+UR6+0x3c00], R218 ;  /* 0x003c00dafc007988 */ /* 0x0001e80008000006 */
[----:B------:R-:W-:Y:S01]  /*7980*/  STS.U8 [R69+UR6+0x100], R139 ;  /* 0x0001008b45007988 */ /* 0x000fe20008000006 */
[----:B0-----:R-:W-:-:S03]  /*7990*/  LOP3.LUT R252, R252, 0x60, RZ, 0x3c, !PT ;  /* 0x00000060fcfc7812 */ /* 0x001fc600078e3cff */
[----:B------:R-:W-:Y:S04]  /*79a0*/  STS.U8 [R69+UR6+0x500], R82 ;  /* 0x0005005245007988 */ /* 0x000fe80008000006 */
        /* <DEDUP_REMOVED lines=23> */
[----:B-----5:R-:W-:Y:S04]  /*7b20*/  STS.U8 [R71+UR6+0x2600], R191 ;  /* 0x002600bf47007988 */ /* 0x020fe80008000006 */
        /* <DEDUP_REMOVED lines=8> */
[----:B------:R0:W-:Y:S04]  /*7bb0*/  STS.U8 [R252+UR6+0xb00], R80 ;  /* 0x000b0050fc007988 */ /* 0x0001e80008000006 */
        /* <DEDUP_REMOVED lines=12> */
[----:B------:R-:W-:Y:S01]  /*7c80*/  STS.U8 [R252+UR6+0x3f00], R245 ;  /* 0x003f00f5fc007988 */ /* 0x000fe20008000006 */
[----:B------:R-:W-:Y:S06]  /*7c90*/  BAR.SYNC.DEFER_BLOCKING 0x0 ;  /* 0x0000000000007b1d */ /* 0x000fec0000010000 */
[----:B------:R-:W1:Y:S04]  /*7ca0*/  LDSM.16.M88.4 R76, [R155+UR6] ;  /* 0x000000069b4c783b */ /* 0x000e680008000200 */
[----:B------:R-:W2:Y:S01]  /*7cb0*/  LDSM.16.M88.4 R68, [R155+UR6+0x2000] ;  /* 0x002000069b44783b */ /* 0x000ea20008000200 */
[----:B0-----:R-:W-:-:S02]  /*7cc0*/  IMAD R80, R87, 0x100, R86 ;  /* 0x0000010057507824 */ /* 0x001fc400078e0256 */
[----:B------:R-:W-:Y:S02]  /*7cd0*/  IMAD R82, R238, 0x100, R237 ;  /* 0x00000100ee527824 */ /* 0x000fe400078e02ed */
[----:B------:R-:W-:Y:S02]  /*7ce0*/  IMAD R81, R240, 0x100, R239 ;  /* 0x00000100f0517824 */ /* 0x000fe400078e02ef */
[----:B------:R-:W-:Y:S01]  /*7cf0*/  IMAD R83, R242, 0x100, R241 ;  /* 0x00000100f2537824 */ /* 0x000fe200078e02f1 */
[----:B------:R-:W-:Y:S02]  /*7d00*/  F2FP.F16.E4M3.UNPACK_B R80, R80 ;  /* 0x00000050ff50723e */ /* 0x000fe400020006ff */
[----:B------:R-:W-:Y:S02]  /*7d10*/  F2FP.F16.E4M3.UNPACK_B R82, R82 ;  /* 0x00000052ff52723e */ /* 0x000fe400020006ff */
[----:B------:R-:W-:Y:S02]  /*7d20*/  F2FP.F16.E4M3.UNPACK_B R81, R81 ;  /* 0x00000051ff51723e */ /* 0x000fe400020006ff */
[----:B------:R-:W-:Y:S01]  /*7d30*/  F2FP.F16.E4M3.UNPACK_B R83, R83 ;  /* 0x00000053ff53723e */ /* 0x000fe200020006ff */
[----:B------:R-:W-:Y:S01]  /*7d40*/  IMAD R209, R210, 0x100, R209 ;  /* 0x00000100d2d17824 */ /* 0x000fe200078e02d1 */
[----:B-1----:R-:W-:-:S02]  /*7d50*/  F2FP.F16.E4M3.UNPACK_B R84, R76 ;  /* 0x0000004cff54723e */ /* 0x002fc400020006ff */
[----:B------:R-:W-:Y:S02]  /*7d60*/  F2FP.F16.E4M3.UNPACK_B R85, R77 ;  /* 0x0000004dff55723e */ /* 0x000fe400020006ff */
[----:B--2---:R-:W-:Y:S02]  /*7d70*/  F2FP.F16.E4M3.UNPACK_B R86, R68 ;  /* 0x00000044ff56723e */ /* 0x004fe400020006ff */
[----:B------:R-:W-:-:S03]  /*7d80*/  F2FP.F16.E4M3.UNPACK_B R87, R69 ;  /* 0x00000045ff57723e */ /* 0x000fc600020006ff */
[C---:B------:R-:W-:Y:S08]  /*7d90*/  HMMA.16816.F32 R72, R80.reuse, R84, R72 ;  /* 0x000000545048723c */ /* 0x040ff00000001848 */
[----:B------:R-:W-:Y:S01]  /*7da0*/  HMMA.16816.F32 R56, R80, R86, R56 ;  /* 0x000000565038723c */ /* 0x000fe20000001838 */
[----:B------:R-:W-:Y:S02]  /*7db0*/  IMAD R80, R224, 0x100, R223 ;  /* 0x00000100e0507824 */ /* 0x000fe400078e02df */
[----:B------:R-:W-:-:S02]  /*7dc0*/  IMAD R82, R226, 0x100, R225 ;  /* 0x00000100e2527824 */ /* 0x000fc400078e02e1 */
[----:B------:R-:W-:Y:S02]  /*7dd0*/  IMAD R81, R228, 0x100, R227 ;  /* 0x00000100e4517824 */ /* 0x000fe400078e02e3 */
[----:B------:R-:W-:Y:S01]  /*7de0*/  IMAD R83, R230, 0x100, R229 ;  /* 0x00000100e6537824 */ /* 0x000fe200078e02e5 */
[----:B------:R-:W-:Y:S02]  /*7df0*/  F2FP.F16.E4M3.UNPACK_B R80, R80 ;  /* 0x00000050ff50723e */ /* 0x000fe400020006ff */
[----:B------:R-:W-:Y:S02]  /*7e00*/  F2FP.F16.E4M3.UNPACK_B R82, R82 ;  /* 0x00000052ff52723e */ /* 0x000fe400020006ff */
[----:B------:R-:W-:Y:S02]  /*7e10*/  F2FP.F16.E4M3.UNPACK_B R81, R81 ;  /* 0x00000051ff51723e */ /* 0x000fe400020006ff */
[----:B------:R-:W-:Y:S01]  /*7e20*/  F2FP.F16.E4M3.UNPACK_B R83, R83 ;  /* 0x00000053ff53723e */ /* 0x000fe200020006ff */
[----:B------:R-:W-:-:S02]  /*7e30*/  IMAD R211, R211, 0x100, R213 ;  /* 0x00000100d3d37824 */ /* 0x000fc400078e02d5 */
[----:B------:R-:W-:Y:S02]  /*7e40*/  IMAD R212, R212, 0x100, R214 ;  /* 0x00000100d4d47824 */ /* 0x000fe400078e02d6 */
[----:B------:R-:W-:Y:S02]  /*7e50*/  IMAD R215, R216, 0x100, R215 ;  /* 0x00000100d8d77824 */ /* 0x000fe400078e02d7 */
[C---:B------:R-:W-:Y:S01]  /*7e60*/  HMMA.16816.F32 R60, R80.reuse, R84, R60 ;  /* 0x00000054503c723c */ /* 0x040fe2000000183c */
[----:B------:R-:W-:Y:S02]  /*7e70*/  F2FP.F16.E4M3.UNPACK_B R76, R76.H1 ;  /* 0x0000004cff4c723e */ /* 0x000fe400030006ff */
[----:B------:R-:W-:Y:S02]  /*7e80*/  F2FP.F16.E4M3.UNPACK_B R77, R77.H1 ;  /* 0x0000004dff4d723e */ /* 0x000fe400030006ff */
[----:B------:R-:W-:Y:S02]  /*7e90*/  F2FP.F16.E4M3.UNPACK_B R68, R68.H1 ;  /* 0x00000044ff44723e */ /* 0x000fe400030006ff */
[----:B------:R-:W-:Y:S01]  /*7ea0*/  F2FP.F16.E4M3.UNPACK_B R69, R69.H1 ;  /* 0x00000045ff45723e */ /* 0x000fe200030006ff */
[----:B------:R-:W-:Y:S01]  /*7eb0*/  HMMA.16816.F32 R64, R80, R86, R64 ;  /* 0x000000565040723c */ /* 0x000fe20000001840 */
[----:B------:R-:W-:-:S02]  /*7ec0*/  F2FP.F16.E4M3.UNPACK_B R80, R209 ;  /* 0x000000d1ff50723e */ /* 0x000fc400020006ff */
[----:B------:R-:W-:Y:S02]  /*7ed0*/  F2FP.F16.E4M3.UNPACK_B R82, R211 ;  /* 0x000000d3ff52723e */ /* 0x000fe400020006ff */
[----:B------:R-:W-:Y:S02]  /*7ee0*/  F2FP.F16.E4M3.UNPACK_B R81, R212 ;  /* 0x000000d4ff51723e */ /* 0x000fe400020006ff */
[----:B------:R-:W-:Y:S01]  /*7ef0*/  F2FP.F16.E4M3.UNPACK_B R83, R215 ;  /* 0x000000d7ff53723e */ /* 0x000fe200020006ff */
[----:B------:R-:W-:Y:S02]  /*7f00*/  IMAD R195, R196, 0x100, R195 ;  /* 0x00000100c4c37824 */ /* 0x000fe400078e02c3 */
[----:B------:R-:W-:Y:S02]  /*7f10*/  IMAD R197, R198, 0x100, R197 ;  /* 0x00000100c6c57824 */ /* 0x000fe400078e02c5 */
[----:B------:R-:W-:Y:S02]  /*7f20*/  IMAD R199, R200, 0x100, R199 ;  /* 0x00000100c8c77824 */ /* 0x000fe400078e02c7 */
[----:B------:R-:W-:Y:S01]  /*7f30*/  IMAD R201, R202, 0x100, R201 ;  /* 0x00000100cac97824 */ /* 0x000fe200078e02c9 */
[C---:B------:R-:W-:Y:S08]  /*7f40*/  HMMA.16816.F32 R72, R80.reuse, R76, R72 ;  /* 0x0000004c5048723c */ /* 0x040ff00000001848 */
        /* <DEDUP_REMOVED lines=8> */
[----:B------:R-:W-:Y:S01]  /*7fd0*/  HMMA.16816.F32 R60, R80, R76, R60 ;  /* 0x0000004c503c723c */ /* 0x000fe2000000183c */
[----:B------:R-:W-:Y:S01]  /*7fe0*/  IMAD R187, R188, 0x100, R187 ;  /* 0x00000100bcbb7824 */ /* 0x000fe200078e02bb */
[----:B------:R-:W-:-:S02]  /*7ff0*/  F2FP.F16.E4M3.UNPACK_B R76, R78 ;  /* 0x0000004eff4c723e */ /* 0x000fc400020006ff */
[----:B------:R-:W-:-:S04]  /*8000*/  F2FP.F16.E4M3.UNPACK_B R77, R79 ;  /* 0x0000004fff4d723e */ /* 0x000fc800020006ff */
[----:B------:R-:W-:Y:S01]  /*8010*/  HMMA.16816.F32 R64, R80, R68, R64 ;  /* 0x000000445040723c */ /* 0x000fe20000001840 */
[----:B------:R-:W-:Y:S02]  /*8020*/  F2FP.F16.E4M3.UNPACK_B R80, R181 ;  /* 0x000000b5ff50723e */ /* 0x000fe400020006ff */
[----:B------:R-:W-:Y:S02]  /*8030*/  F2FP.F16.E4M3.UNPACK_B R82, R182 ;  /* 0x000000b6ff52723e */ /* 0x000fe400020006ff */
[----:B------:R-:W-:Y:S02]  /*8040*/  F2FP.F16.E4M3.UNPACK_B R81, R184 ;  /* 0x000000b8ff51723e */ /* 0x000fe400020006ff */
[----:B------:R-:W-:Y:S02]  /*8050*/  F2FP.F16.E4M3.UNPACK_B R83, R187 ;  /* 0x000000bbff53723e */ /* 0x000fe400020006ff */
[----:B------:R-:W-:Y:S02]  /*8060*/  F2FP.F16.E4M3.UNPACK_B R68, R70 ;  /* 0x00000046ff44723e */ /* 0x000fe400020006ff */
[----:B------:R-:W-:Y:S01]  /*8070*/  F2FP.F16.E4M3.UNPACK_B R69, R71 ;  /* 0x00000047ff45723e */ /* 0x000fe200020006ff */
[----:B------:R-:W-:-:S02]  /*8080*/  IMAD R164, R165, 0x100, R164 ;  /* 0x00000100a5a47824 */ /* 0x000fc400078e02a4 */
        /* <DEDUP_REMOVED lines=8> */
[----:B------:R-:W-:-:S07]  /*8110*/  F2FP.F16.E4M3.UNPACK_B R83, R170 ;  /* 0x000000aaff53723e */ /* 0x000fce00020006ff */
[----:B------:R-:W-:Y:S01]  /*8120*/  HMMA.16816.F32 R60, R80, R76, R60 ;  /* 0x0000004c503c723c */ /* 0x000fe2000000183c */
[----:B------:R-:W-:Y:S02]  /*8130*/  LOP3.LUT R76, R155, 0x40, RZ, 0x3c, !PT ;  /* 0x000000409b4c7812 */ /* 0x000fe400078e3cff */
[----:B------:R-:W-:Y:S02]  /*8140*/  F2FP.F16.E4M3.UNPACK_B R138, R78.H1 ;  /* 0x0000004eff8a723e */ /* 0x000fe400030006ff */
[----:B------:R-:W-:-:S03]  /*8150*/  F2FP.F16.E4M3.UNPACK_B R139, R79.H1 ;  /* 0x0000004fff8b723e */ /* 0x000fc600030006ff */
[----:B------:R-:W-:Y:S01]  /*8160*/  HMMA.16816.F32 R64, R80, R68, R64 ;  /* 0x000000445040723c */ /* 0x000fe20000001840 */
[----:B------:R-:W0:Y:S04]  /*8170*/  LDSM.16.M88.4 R80, [R76+UR6] ;  /* 0x000000064c50783b */ /* 0x000e280008000200 */
[----:B------:R-:W1:Y:S01]  /*8180*/  LDSM.16.M88.4 R76, [R76+UR6+0x2000] ;  /* 0x002000064c4c783b */ /* 0x000e620008000200 */
[----:B------:R-:W-:Y:S02]  /*8190*/  IMAD R84, R151, 0x100, R137 ;  /* 0x0000010097547824 */ /* 0x000fe400078e0289 */
[----:B------:R-:W-:Y:S02]  /*81a0*/  IMAD R86, R152, 0x100, R136 ;  /* 0x0000010098567824 */ /* 0x000fe400078e0288 */
[----:B------:R-:W-:-:S02]  /*81b0*/  IMAD R85, R153, 0x100, R156 ;  /* 0x0000010099557824 */ /* 0x000fc400078e029c */
[----:B------:R-:W-:Y:S01]  /*81c0*/  IMAD R87, R157, 0x100, R154 ;  /* 0x000001009d577824 */ /* 0x000fe200078e029a */
[----:B------:R-:W-:Y:S02]  /*81d0*/  F2FP.F16.E4M3.UNPACK_B R84, R84 ;  /* 0x00000054ff54723e */ /* 0x000fe400020006ff */
[----:B------:R-:W-:Y:S02]  /*81e0*/  F2FP.F16.E4M3.UNPACK_B R86, R86 ;  /* 0x00000056ff56723e */ /* 0x000fe400020006ff */
[----:B------:R-:W-:Y:S02]  /*81f0*/  F2FP.F16.E4M3.UNPACK_B R85, R85 ;  /* 0x00000055ff55723e */ /* 0x000fe400020006ff */
[----:B------:R-:W-:Y:S02]  /*8200*/  F2FP.F16.E4M3.UNPACK_B R87, R87 ;  /* 0x00000057ff57723e */ /* 0x000fe400020006ff */
[----:B------:R-:W-:Y:S02]  /*8210*/  F2FP.F16.E4M3.UNPACK_B R136, R70.H1 ;  /* 0x00000046ff88723e */ /* 0x000fe400030006ff */
[----:B------:R-:W-:Y:S01]  /*8220*/  F2FP.F16.E4M3.UNPACK_B R137, R71.H1 ;  /* 0x00000047ff89723e */ /* 0x000fe200030006ff */
[----:B------:R-:W-:-:S02]  /*8230*/  IMAD R68, R134, 0x100, R133 ;  /* 0x0000010086447824 */ /* 0x000fc400078e0285 */
[----:B------:R-:W-:Y:S02]  /*8240*/  IMAD R70, R140, 0x100, R135 ;  /* 0x000001008c467824 */ /* 0x000fe400078e0287 */
[----:B------:R-:W-:Y:S02]  /*8250*/  IMAD R69, R142, 0x100, R141 ;  /* 0x000001008e457824 */ /* 0x000fe400078e028d */
[----:B------:R-:W-:Y:S01]  /*8260*/  IMAD R71, R144, 0x100, R143 ;  /* 0x0000010090477824 */ /* 0x000fe200078e028f */
[----:B------:R-:W-:Y:S01]  /*8270*/  HMMA.16816.F32 R72, R84, R138, R72 ;  /* 0x0000008a5448723c */ /* 0x000fe20000001848 */
[----:B------:R-:W-:Y:S02]  /*8280*/  F2FP.F16.E4M3.UNPACK_B R68, R68 ;  /* 0x00000044ff44723e */ /* 0x000fe400020006ff */
[----:B------:R-:W-:Y:S02]  /*8290*/  F2FP.F16.E4M3.UNPACK_B R70, R70 ;  /* 0x00000046ff46723e */ /* 0x000fe400020006ff */
[----:B------:R-:W-:-:S02]  /*82a0*/  F2FP.F16.E4M3.UNPACK_B R69, R69 ;  /* 0x00000045ff45723e */ /* 0x000fc400020006ff */
[----:B------:R-:W-:Y:S01]  /*82b0*/  F2FP.F16.E4M3.UNPACK_B R71, R71 ;  /* 0x00000047ff47723e */ /* 0x000fe200020006ff */
[----:B------:R-:W-:Y:S01]  /*82c0*/  HMMA.16816.F32 R56, R84, R136, R56 ;  /* 0x000000885438723c */ /* 0x000fe20000001838 */
[----:B---3--:R-:W-:Y:S02]  /*82d0*/  IMAD R84, R55, 0x100, R145 ;  /* 0x0000010037547824 */ /* 0x008fe400078e0291 */
[----:B------:R-:W-:Y:S02]  /*82e0*/  IMAD R86, R37, 0x100, R88 ;  /* 0x0000010025567824 */ /* 0x000fe400078e0258 */
[----:B------:R-:W-:Y:S02]  /*82f0*/  IMAD R85, R39, 0x100, R89 ;  /* 0x0000010027557824 */ /* 0x000fe400078e0259 */
[----:B------:R-:W-:Y:S01]  /*8300*/  IMAD R249, R249, 0x100, R250 ;  /* 0x00000100f9f97824 */ /* 0x000fe200078e02fa */
[----:B------:R-:W-:Y:S01]  /*8310*/  HMMA.16816.F32 R60, R68, R138, R60 ;  /* 0x0000008a443c723c */ /* 0x000fe2000000183c */
[----:B0-----:R-:W-:Y:S01]  /*8320*/  F2FP.F16.E4M3.UNPACK_B R87, R81 ;  /* 0x00000051ff57723e */ /* 0x001fe200020006ff */
[----:B------:R-:W-:Y:S01]  /*8330*/  IMAD R133, R90, 0x100, R41 ;  /* 0x000001005a857824 */ /* 0x000fe200078e0229 */
[----:B------:R-:W2:Y:S01]  /*8340*/  LDL.LU R55, [R1+0x1bc] ;  /* 0x0001bc0001377983 */ /* 0x000ea20000300800 */
[----:B------:R-:W-:-:S02]  /*8350*/  IMAD R135, R43, 0x100, R91 ;  /* 0x000001002b877824 */ /* 0x000fc400078e025b */
[----:B------:R-:W-:Y:S01]  /*8360*/  IMAD R134, R45, 0x100, R92 ;  /* 0x000001002d867824 */ /* 0x000fe200078e025c */
[----:B------:R-:W3:Y:S01]  /*8370*/  LDL.LU R88, [R1+0x1b8] ;  /* 0x0001b80001587983 */ /* 0x000ee20000300800 */
[----:B------:R-:W-:Y:S01]  /*8380*/  HMMA.16816.F32 R64, R68, R136, R64 ;  /* 0x000000884440723c */ /* 0x000fe20000001840 */
[----:B------:R-:W-:Y:S02]  /*8390*/  F2FP.F16.E4M3.UNPACK_B R68, R84 ;  /* 0x00000054ff44723e */ /* 0x000fe400020006ff */
[----:B------:R-:W-:Y:S01]  /*83a0*/  F2FP.F16.E4M3.UNPACK_B R70, R86 ;  /* 0x00000056ff46723e */ /* 0x000fe200020006ff */
[----:B------:R-:W4:Y:S01]  /*83b0*/  LDL.LU R37, [R1+0x1b4] ;  /* 0x0001b40001257983 */ /* 0x000f220000300800 */
[----:B------:R-:W-:Y:S02]  /*83c0*/  F2FP.F16.E4M3.UNPACK_B R69, R85 ;  /* 0x00000055ff45723e */ /* 0x000fe400020006ff */
[----:B------:R-:W-:Y:S01]  /*83d0*/  F2FP.F16.E4M3.UNPACK_B R71, R249 ;  /* 0x000000f9ff47723e */ /* 0x000fe200020006ff */
[----:B------:R-:W-:Y:S01]  /*83e0*/  IMAD R136, R93, 0x100, R47 ;  /* 0x000001005d887824 */ /* 0x000fe200078e022f */
[----:B------:R-:W-:Y:S01]  /*83f0*/  F2FP.F16.E4M3.UNPACK_B R86, R80 ;  /* 0x00000050ff56723e */ /* 0x000fe200020006ff */
[----:B------:R-:W5:Y:S01]  /*8400*/  LDL.LU R89, [R1+0x1b0] ;  /* 0x0001b00001597983 */ /* 0x000f620000300800 */
[----:B-1----:R-:W-:-:S02]  /*8410*/  F2FP.F16.E4M3.UNPACK_B R84, R76 ;  /* 0x0000004cff54723e */ /* 0x002fc400020006ff */
[----:B------:R-:W-:Y:S01]  /*8420*/  F2FP.F16.E4M3.UNPACK_B R85, R77 ;  /* 0x0000004dff55723e */ /* 0x000fe200020006ff */
[----:B------:R-:W2:Y:S02]  /*8430*/  LDL.LU R39, [R1+0x1ac] ;  /* 0x0001ac0001277983 */ /* 0x000ea40000300800 */
[C---:B------:R-:W-:Y:S01]  /*8440*/  HMMA.16816.F32 R72, R68.reuse, R86, R72 ;  /* 0x000000564448723c */ /* 0x040fe20000001848 */
[----:B------:R-:W-:Y:S01]  /*8450*/  F2FP.F16.E4M3.UNPACK_B R80, R80.H1 ;  /* 0x00000050ff50723e */ /* 0x000fe200030006ff */
[----:B------:R-:W3:Y:S01]  /*8460*/  LDL.LU R41, [R1+0x1a8] ;  /* 0x0001a80001297983 */ /* 0x000ee20000300800 */
[----:B------:R-:W-:Y:S02]  /*8470*/  F2FP.F16.E4M3.UNPACK_B R81, R81.H1 ;  /* 0x00000051ff51723e */ /* 0x000fe400030006ff */
[----:B------:R-:W-:Y:S01]  /*8480*/  F2FP.F16.E4M3.UNPACK_B R76, R76.H1 ;  /* 0x0000004cff4c723e */ /* 0x000fe200030006ff */
[----:B------:R-:W4:Y:S02]  /*8490*/  LDL.LU R90, [R1+0x1a4] ;  /* 0x0001a400015a7983 */ /* 0x000f240000300800 */
[----:B------:R-:W-:Y:S01]  /*84a0*/  HMMA.16816.F32 R56, R68, R84, R56 ;  /* 0x000000544438723c */ /* 0x000fe20000001838 */
[----:B------:R-:W-:Y:S01]  /*84b0*/  F2FP.F16.E4M3.UNPACK_B R68, R133 ;  /* 0x00000085ff44723e */ /* 0x000fe200020006ff */
[----:B------:R-:W4:Y:S01]  /*84c0*/  LDL.LU R91, [R1+0x1a0] ;  /* 0x0001a000015b7983 */ /* 0x000f220000300800 */
[----:B------:R-:W-:-:S02]  /*84d0*/  F2FP.F16.E4M3.UNPACK_B R70, R135 ;  /* 0x00000087ff46723e */ /* 0x000fc400020006ff */
[----:B------:R-:W-:Y:S02]  /*84e0*/  F2FP.F16.E4M3.UNPACK_B R69, R134 ;  /* 0x00000086ff45723e */ /* 0x000fe400020006ff */
[----:B------:R-:W-:Y:S01]  /*84f0*/  F2FP.F16.E4M3.UNPACK_B R71, R136 ;  /* 0x00000088ff47723e */ /* 0x000fe200020006ff */
[----:B------:R-:W-:Y:S01]  /*8500*/  IMAD R133, R50, 0x100, R95 ;  /* 0x0000010032857824 */ /* 0x000fe200078e025f */
[----:B------:R-:W-:Y:S01]  /*8510*/  F2FP.F16.E4M3.UNPACK_B R77, R77.H1 ;  /* 0x0000004dff4d723e */ /* 0x000fe200030006ff */
[----:B------:R-:W-:Y:S01]  /*8520*/  IMAD R134, R100, 0x100, R98 ;  /* 0x0000010064867824 */ /* 0x000fe200078e0262 */
[----:B------:R-:W4:Y:S03]  /*8530*/  LDL.LU R43, [R1+0x19c] ;  /* 0x00019c00012b7983 */ /* 0x000f260000300800 */
[----:B------:R-:W-:Y:S01]  /*8540*/  HMMA.16816.F32 R60, R68, R86, R60 ;  /* 0x00000056443c723c */ /* 0x000fe2000000183c */
[----:B------:R-:W-:Y:S01]  /*8550*/  IMAD R86, R49, 0x100, R94 ;  /* 0x0000010031567824 */ /* 0x000fe200078e025e */
[----:B------:R-:W5:Y:S01]  /*8560*/  LDL.LU R92, [R1+0x198] ;  /* 0x00019800015c7983 */ /* 0x000f620000300800 */
[----:B------:R-:W-:-:S03]  /*8570*/  IMAD R87, R96, 0x100, R51 ;  /* 0x0000010060577824 */ /* 0x000fc600078e0233 */
[----:B------:R-:W5:Y:S02]  /*8580*/  LDL.LU R45, [R1+0x194] ;  /* 0x00019400012d7983 */ /* 0x000f640000300800 */
[----:B------:R-:W-:Y:S01]  /*8590*/  HMMA.16816.F32 R64, R68, R84, R64 ;  /* 0x000000544440723c */ /* 0x000fe20000001840 */
[----:B------:R-:W-:Y:S01]  /*85a0*/  F2FP.F16.E4M3.UNPACK_B R68, R86 ;  /* 0x00000056ff44723e */ /* 0x000fe200020006ff */
[----:B------:R-:W5:Y:S01]  /*85b0*/  LDL.LU R47, [R1+0x190] ;  /* 0x00019000012f7983 */ /* 0x000f620000300800 */
[----:B------:R-:W-:Y:S02]  /*85c0*/  F2FP.F16.E4M3.UNPACK_B R70, R133 ;  /* 0x00000085ff46723e */ /* 0x000fe400020006ff */
[----:B------:R-:W-:Y:S02]  /*85d0*/  F2FP.F16.E4M3.UNPACK_B R69, R87 ;  /* 0x00000057ff45723e */ /* 0x000fe400020006ff */
[----:B------:R-:W-:Y:S01]  /*85e0*/  F2FP.F16.E4M3.UNPACK_B R71, R134 ;  /* 0x00000086ff47723e */ /* 0x000fe200020006ff */
[----:B------:R-:W-:Y:S01]  /*85f0*/  IMAD R84, R99, 0x100, R97 ;  /* 0x0000010063547824 */ /* 0x000fe200078e0261 */
[----:B------:R-:W5:Y:S01]  /*8600*/  LDL.LU R93, [R1+0x18c] ;  /* 0x00018c00015d7983 */ /* 0x000f620000300800 */
[----:B------:R-:W-:-:S02]  /*8610*/  IMAD R86, R102, 0x100, R101 ;  /* 0x0000010066567824 */ /* 0x000fc400078e0265 */
[----:B------:R-:W-:Y:S01]  /*8620*/  IMAD R85, R106, 0x100, R104 ;  /* 0x000001006a557824 */ /* 0x000fe200078e0268 */
[----:B------:R-:W5:Y:S01]  /*8630*/  LDL.LU R94, [R1+0x188] ;  /* 0x00018800015e7983 */ /* 0x000f620000300800 */
[----:B------:R-:W-:Y:S01]  /*8640*/  IMAD R87, R105, 0x100, R103 ;  /* 0x0000010069577824 */ /* 0x000fe200078e0267 */
[C---:B------:R-:W-:Y:S02]  /*8650*/  HMMA.16816.F32 R72, R68.reuse, R80, R72 ;  /* 0x000000504448723c */ /* 0x040fe40000001848 */
[----:B------:R-:W5:Y:S04]  /*8660*/  LDL.LU R49, [R1+0x184] ;  /* 0x0001840001317983 */ /* 0x000f680000300800 */
[----:B------:R-:W5:Y:S02]  /*8670*/  LDL.LU R95, [R1+0x180] ;  /* 0x00018000015f7983 */ /* 0x000f640000300800 */
[----:B------:R-:W-:Y:S01]  /*8680*/  HMMA.16816.F32 R56, R68, R76, R56 ;  /* 0x0000004c4438723c */ /* 0x000fe20000001838 */
[----:B------:R-:W-:Y:S01]  /*8690*/  F2FP.F16.E4M3.UNPACK_B R68, R84 ;  /* 0x00000054ff44723e */ /* 0x000fe200020006ff */
[----:B------:R-:W5:Y:S01]  /*86a0*/  LDL.LU R50, [R1+0x17c] ;  /* 0x00017c0001327983 */ /* 0x000f620000300800 */
[----:B------:R-:W-:-:S02]  /*86b0*/  F2FP.F16.E4M3.UNPACK_B R70, R86 ;  /* 0x00000056ff46723e */ /* 0x000fc400020006ff */
[----:B------:R-:W-:Y:S01]  /*86c0*/  F2FP.F16.E4M3.UNPACK_B R69, R85 ;  /* 0x00000055ff45723e */ /* 0x000fe200020006ff */
[----:B------:R-:W5:Y:S01]  /*86d0*/  LDL.LU R51, [R1+0x178] ;  /* 0x0001780001337983 */ /* 0x000f620000300800 */
[----:B------:R-:W-:-:S03]  /*86e0*/  F2FP.F16.E4M3.UNPACK_B R71, R87 ;  /* 0x00000057ff47723e */ /* 0x000fc600020006ff */
[----:B------:R-:W5:Y:S04]  /*86f0*/  LDL.LU R96, [R1+0x174] ;  /* 0x0001740001607983 */ /* 0x000f680000300800 */
[----:B------:R-:W5:Y:S01]  /*8700*/  LDL.LU R98, [R1+0x170] ;  /* 0x0001700001627983 */ /* 0x000f620000300800 */
[----:B------:R-:W-:Y:S01]  /*8710*/  HMMA.16816.F32 R60, R68, R80, R60 ;  /* 0x00000050443c723c */ /* 0x000fe2000000183c */
[----:B------:R-:W-:Y:S02]  /*8720*/  IMAD R80, R108, 0x100, R107 ;  /* 0x000001006c507824 */ /* 0x000fe400078e026b */
[----:B------:R-:W5:Y:S01]  /*8730*/  LDL.LU R100, [R1+0x16c] ;  /* 0x00016c0001647983 */ /* 0x000f620000300800 */
[----:B------:R-:W-:-:S03]  /*8740*/  IMAD R81, R111, 0x100, R109 ;  /* 0x000001006f517824 */ /* 0x000fc600078e026d */
[----:B------:R-:W5:Y:S01]  /*8750*/  LDL.LU R97, [R1+0x168] ;  /* 0x0001680001617983 */ /* 0x000f620000300800 */
[----:B------:R-:W-:Y:S02]  /*8760*/  IMAD R84, R112, 0x100, R110 ;  /* 0x0000010070547824 */ /* 0x000fe400078e026e */
[----:B------:R-:W-:Y:S01]  /*8770*/  IMAD R85, R114, 0x100, R113 ;  /* 0x0000010072557824 */ /* 0x000fe200078e0271 */
[----:B------:R-:W5:Y:S01]  /*8780*/  LDL.LU R99, [R1+0x164] ;  /* 0x0001640001637983 */ /* 0x000f620000300800 */
[----:B------:R-:W-:Y:S03]  /*8790*/  HMMA.16816.F32 R64, R68, R76, R64 ;  /* 0x0000004c4440723c */ /* 0x000fe60000001840 */
[----:B------:R-:W5:Y:S01]  /*87a0*/  LDL.LU R101, [R1+0x160] ;  /* 0x0001600001657983 */ /* 0x000f620000300800 */
[----:B------:R-:W-:-:S03]  /*87b0*/  F2FP.F16.E4M3.UNPACK_B R68, R80 ;  /* 0x00000050ff44723e */ /* 0x000fc600020006ff */
[----:B------:R-:W5:Y:S01]  /*87c0*/  LDL.LU R102, [R1+0x15c] ;  /* 0x00015c0001667983 */ /* 0x000f620000300800 */
[----:B------:R-:W-:-:S03]  /*87d0*/  F2FP.F16.E4M3.UNPACK_B R69, R81 ;  /* 0x00000051ff45723e */ /* 0x000fc600020006ff */
[----:B------:R-:W5:Y:S01]  /*87e0*/  LDL.LU R104, [R1+0x158] ;  /* 0x0001580001687983 */ /* 0x000f620000300800 */
[----:B------:R-:W-:-:S03]  /*87f0*/  F2FP.F16.E4M3.UNPACK_B R70, R84 ;  /* 0x00000054ff46723e */ /* 0x000fc600020006ff */
[----:B------:R-:W5:Y:S01]  /*8800*/  LDL.LU R106, [R1+0x154] ;  /* 0x00015400016a7983 */ /* 0x000f620000300800 */
[----:B------:R-:W-:Y:S02]  /*8810*/  F2FP.F16.E4M3.UNPACK_B R71, R85 ;  /* 0x00000055ff47723e */ /* 0x000fe400020006ff */
[----:B------:R-:W-:Y:S01]  /*8820*/  F2FP.F16.E4M3.UNPACK_B R80, R82 ;  /* 0x00000052ff50723e */ /* 0x000fe200020006ff */
[----:B------:R-:W5:Y:S01]  /*8830*/  LDL.LU R103, [R1+0x150] ;  /* 0x0001500001677983 */ /* 0x000f620000300800 */
[----:B------:R-:W-:Y:S02]  /*8840*/  F2FP.F16.E4M3.UNPACK_B R81, R83 ;  /* 0x00000053ff51723e */ /* 0x000fe400020006ff */
[----:B------:R-:W-:Y:S01]  /*8850*/  F2FP.F16.E4M3.UNPACK_B R76, R78 ;  /* 0x0000004eff4c723e */ /* 0x000fe200020006ff */
[----:B------:R-:W5:Y:S01]  /*8860*/  LDL.LU R105, [R1+0x14c] ;  /* 0x00014c0001697983 */ /* 0x000f620000300800 */
[----:B------:R-:W-:Y:S01]  /*8870*/  F2FP.F16.E4M3.UNPACK_B R77, R79 ;  /* 0x0000004fff4d723e */ /* 0x000fe200020006ff */
[----:B------:R-:W-:-:S02]  /*8880*/  IMAD R84, R118, 0x100, R116 ;  /* 0x0000010076547824 */ /* 0x000fc400078e0274 */
[----:B------:R-:W5:Y:S01]  /*8890*/  LDL.LU R107, [R1+0x148] ;  /* 0x00014800016b7983 */ /* 0x000f620000300800 */
[----:B------:R-:W-:Y:S02]  /*88a0*/  IMAD R86, R117, 0x100, R115 ;  /* 0x0000010075567824 */ /* 0x000fe400078e0273 */
[----:B------:R-:W-:Y:S01]  /*88b0*/  IMAD R85, R120, 0x100, R119 ;  /* 0x0000010078557824 */ /* 0x000fe200078e0277 */
[----:B------:R-:W5:Y:S01]  /*88c0*/  LDL.LU R108, [R1+0x144] ;  /* 0x00014400016c7983 */ /* 0x000f620000300800 */
[----:B------:R-:W-:-:S03]  /*88d0*/  IMAD R87, R124, 0x100, R122 ;  /* 0x000001007c577824 */ /* 0x000fc600078e027a */
[----:B------:R-:W5:Y:S01]  /*88e0*/  LDL.LU R110, [R1+0x140] ;  /* 0x00014000016e7983 */ /* 0x000f620000300800 */
[C---:B------:R-:W-:Y:S03]  /*88f0*/  HMMA.16816.F32 R72, R68.reuse, R80, R72 ;  /* 0x000000504448723c */ /* 0x040fe60000001848 */
[----:B------:R-:W5:Y:S04]  /*8900*/  LDL.LU R112, [R1+0x13c] ;  /* 0x00013c0001707983 */ /* 0x000f680000300800 */
[----:B------:R-:W5:Y:S01]  /*8910*/  LDL.LU R109, [R1+0x138] ;  /* 0x00013800016d7983 */ /* 0x000f620000300800 */
[----:B------:R-:W-:Y:S01]  /*8920*/  HMMA.16816.F32 R56, R68, R76, R56 ;  /* 0x0000004c4438723c */ /* 0x000fe20000001838 */
[----:B------:R-:W-:-:S02]  /*8930*/  F2FP.F16.E4M3.UNPACK_B R68, R84 ;  /* 0x00000054ff44723e */ /* 0x000fc400020006ff */
[----:B------:R-:W5:Y:S01]  /*8940*/  LDL.LU R111, [R1+0x134] ;  /* 0x00013400016f7983 */ /* 0x000f620000300800 */
[----:B------:R-:W-:Y:S02]  /*8950*/  F2FP.F16.E4M3.UNPACK_B R70, R86 ;  /* 0x00000056ff46723e */ /* 0x000fe400020006ff */
[----:B------:R-:W-:Y:S01]  /*8960*/  F2FP.F16.E4M3.UNPACK_B R69, R85 ;  /* 0x00000055ff45723e */ /* 0x000fe200020006ff */
[----:B------:R-:W5:Y:S01]  /*8970*/  LDL.LU R113, [R1+0x130] ;  /* 0x0001300001717983 */ /* 0x000f620000300800 */
[----:B------:R-:W-:-:S03]  /*8980*/  F2FP.F16.E4M3.UNPACK_B R71, R87 ;  /* 0x00000057ff47723e */ /* 0x000fc600020006ff */
[----:B------:R-:W5:Y:S04]  /*8990*/  LDL.LU R114, [R1+0x12c] ;  /* 0x00012c0001727983 */ /* 0x000f680000300800 */
[----:B------:R-:W5:Y:S04]  /*89a0*/  LDL.LU R116, [R1+0x128] ;  /* 0x0001280001747983 */ /* 0x000f680000300800 */
[----:B------:R-:W5:Y:S04]  /*89b0*/  LDL.LU R118, [R1+0x124] ;  /* 0x0001240001767983 */ /* 0x000f680000300800 */
[----:B------:R-:W5:Y:S01]  /*89c0*/  LDL.LU R115, [R1+0x120] ;  /* 0x0001200001737983 */ /* 0x000f620000300800 */
[----:B------:R-:W-:Y:S03]  /*89d0*/  HMMA.16816.F32 R60, R68, R80, R60 ;  /* 0x00000050443c723c */ /* 0x000fe6000000183c */
[----:B------:R-:W5:Y:S01]  /*89e0*/  LDL.LU R117, [R1+0x11c] ;  /* 0x00011c0001757983 */ /* 0x000f620000300800 */
[----:B------:R-:W-:-:S03]  /*89f0*/  IMAD R80, R123, 0x100, R121 ;  /* 0x000001007b507824 */ /* 0x000fc600078e0279 */
[----:B------:R-:W5:Y:S04]  /*8a00*/  LDL.LU R119, [R1+0x118] ;  /* 0x0001180001777983 */ /* 0x000f680000300800 */
        /* <DEDUP_REMOVED lines=8> */
[----:B------:R-:W5:Y:S01]  /*8a90*/  LDL.LU R125, [R1+0x100] ;  /* 0x00010000017d7983 */ /* 0x000f620000300800 */
[----:B------:R-:W-:Y:S03]  /*8aa0*/  HMMA.16816.F32 R64, R68, R76, R64 ;  /* 0x0000004c4440723c */ /* 0x000fe60000001840 */
[----:B------:R-:W5:Y:S01]  /*8ab0*/  LDL.LU R126, [R1+0xfc] ;  /* 0x0000fc00017e7983 */ /* 0x000f620000300800 */
[----:B------:R-:W-:-:S03]  /*8ac0*/  IMAD R76, R132, 0x100, R131 ;  /* 0x00000100844c7824 */ /* 0x000fc600078e0283 */
[----:B------:R-:W5:Y:S01]  /*8ad0*/  LDL.LU R128, [R1+0xf8] ;  /* 0x0000f80001807983 */ /* 0x000f620000300800 */
[----:B------:R-:W-:-:S03]  /*8ae0*/  F2FP.F16.E4M3.UNPACK_B R68, R80 ;  /* 0x00000050ff44723e */ /* 0x000fc600020006ff */
        /* <DEDUP_REMOVED lines=17> */
[----:B------:R-:W5:Y:S01]  /*8c00*/  LDL.LU R189, [R1+0x30] ;  /* 0x0000300001bd7983 */ /* 0x000f620000300800 */
[----:B------:R-:W-:-:S02]  /*8c10*/  USHF.R.S32.HI UR6, URZ, 0x1f, UR4 ;  /* 0x0000001fff067899 */ /* 0x000fc40008011404 */
[----:B------:R-:W-:Y:S02]  /*8c20*/  IADD3 R2, P0, PT, R2, UR4, RZ ;  /* 0x0000000402027c10 */ /* 0x000fe4000ff1e0ff */
[----:B------:R-:W-:Y:S01]  /*8c30*/  IADD3 R3, P1, PT, R3, UR4, RZ ;  /* 0x0000000403037c10 */ /* 0x000fe2000ff3e0ff */
[----:B------:R-:W5:Y:S01]  /*8c40*/  LDL.LU R177, [R1+0x38] ;  /* 0x0000380001b17983 */ /* 0x000f620000300800 */
[----:B------:R-:W-:Y:S02]  /*8c50*/  IADD3.X R10, PT, PT, R10, UR6, RZ, P0, !PT ;  /* 0x000000060a0a7c10 */ /* 0x000fe400087fe4ff */
[----:B------:R-:W-:Y:S01]  /*8c60*/  IADD3 R11, P0, PT, R11, UR4, RZ ;  /* 0x000000040b0b7c10 */ /* 0x000fe2000ff1e0ff */
[----:B------:R-:W5:Y:S01]  /*8c70*/  LDL.LU R174, [R1+0x40] ;  /* 0x0000400001ae7983 */ /* 0x000f620000300800 */
[----:B------:R-:W-:Y:S02]  /*8c80*/  IADD3 R4, P2, PT, R4, UR4, RZ ;  /* 0x0000000404047c10 */ /* 0x000fe4000ff5e0ff */
[----:B------:R-:W-:Y:S01]  /*8c90*/  IADD3.X R24, PT, PT, R24, UR6, RZ, P0, !PT ;  /* 0x0000000618187c10 */ /* 0x000fe200087fe4ff */
[----:B------:R-:W5:Y:S01]  /*8ca0*/  LDL.LU R163, [R1+0xc] ;  /* 0x00000c0001a37983 */ /* 0x000f620000300800 */
[----:B------:R-:W-:-:S02]  /*8cb0*/  IADD3.X R12, PT, PT, R12, UR6, RZ, P1, !PT ;  /* 0x000000060c0c7c10 */ /* 0x000fc40008ffe4ff */
[----:B------:R-:W-:Y:S01]  /*8cc0*/  IADD3 R25, P0, PT, R25, UR4, RZ ;  /* 0x0000000419197c10 */ /* 0x000fe2000ff1e0ff */
[----:B------:R-:W5:Y:S01]  /*8cd0*/  LDL.LU R150, [R1+0x48] ;  /* 0x0000480001967983 */ /* 0x000f620000300800 */
[----:B------:R-:W-:Y:S02]  /*8ce0*/  IADD3 R13, P1, PT, R13, UR4, RZ ;  /* 0x000000040d0d7c10 */ /* 0x000fe4000ff3e0ff */
[----:B------:R-:W-:Y:S01]  /*8cf0*/  IADD3 R5, P3, PT, R5, UR4, RZ ;  /* 0x0000000405057c10 */ /* 0x000fe2000ff7e0ff */
[----:B------:R-:W5:Y:S01]  /*8d00*/  LDL.LU R147, [R1+0x50] ;  /* 0x0000500001937983 */ /* 0x000f620000300800 */
[----:B------:R-:W-:Y:S02]  /*8d10*/  IADD3.X R14, PT, PT, R14, UR6, RZ, P2, !PT ;  /* 0x000000060e0e7c10 */ /* 0x000fe400097fe4ff */
[----:B------:R-:W-:Y:S01]  /*8d20*/  IADD3 R15, P2, PT, R15, UR4, RZ ;  /* 0x000000040f0f7c10 */ /* 0x000fe2000ff5e0ff */
[----:B------:R-:W5:Y:S01]  /*8d30*/  LDL.LU R218, [R1+0x1c] ;  /* 0x00001c0001da7983 */ /* 0x000f620000300800 */
[----:B------:R-:W-:-:S02]  /*8d40*/  IADD3.X R38, PT, PT, R38, UR6, RZ, P0, !PT ;  /* 0x0000000626267c10 */ /* 0x000fc400087fe4ff */
[----:B------:R-:W-:Y:S01]  /*8d50*/  IADD3 R6, P4, PT, R6, UR4, RZ ;  /* 0x0000000406067c10 */ /* 0x000fe2000ff9e0ff */
[----:B------:R-:W5:Y:S01]  /*8d60*/  LDL.LU R219, [R1+0x58] ;  /* 0x0000580001db7983 */ /* 0x000f620000300800 */
[----:B------:R-:W-:Y:S02]  /*8d70*/  IADD3.X R26, PT, PT, R26, UR6, RZ, P1, !PT ;  /* 0x000000061a1a7c10 */ /* 0x000fe40008ffe4ff */
[----:B------:R-:W-:Y:S02]  /*8d80*/  IADD3 R7, P5, PT, R7, UR4, RZ ;  /* 0x0000000407077c10 */ /* 0x000fe4000ffbe0ff */
[----:B------:R-:W-:Y:S02]  /*8d90*/  IADD3 R27, P1, PT, R27, UR4, RZ ;  /* 0x000000041b1b7c10 */ /* 0x000fe4000ff3e0ff */
[----:B------:R-:W-:Y:S02]  /*8da0*/  IADD3.X R16, PT, PT, R16, UR6, RZ, P3, !PT ;  /* 0x0000000610107c10 */ /* 0x000fe40009ffe4ff */
[----:B------:R-:W-:-:S02]  /*8db0*/  IADD3 R17, P3, PT, R17, UR4, RZ ;  /* 0x0000000411117c10 */ /* 0x000fc4000ff7e0ff */
[----:B------:R-:W-:Y:S02]  /*8dc0*/  IADD3.X R28, PT, PT, R28, UR6, RZ, P2, !PT ;  /* 0x000000061c1c7c10 */ /* 0x000fe400097fe4ff */
[----:B------:R-:W-:Y:S02]  /*8dd0*/  IADD3.X R18, PT, PT, R18, UR6, RZ, P4, !PT ;  /* 0x0000000612127c10 */ /* 0x000fe4000a7fe4ff */
[----:B------:R-:W-:Y:S02]  /*8de0*/  IADD3 R29, P2, PT, R29, UR4, RZ ;  /* 0x000000041d1d7c10 */ /* 0x000fe4000ff5e0ff */
[----:B--2---:R-:W-:Y:S02]  /*8df0*/  IADD3 R39, P0, PT, R39, UR4, RZ ;  /* 0x0000000427277c10 */ /* 0x004fe4000ff1e0ff */
[----:B------:R-:W-:Y:S02]  /*8e00*/  IADD3 R19, P4, PT, R19, UR4, RZ ;  /* 0x0000000413137c10 */ /* 0x000fe4000ff9e0ff */
[----:B---3--:R-:W-:-:S02]  /*8e10*/  IADD3.X R88, PT, PT, R88, UR6, RZ, P0, !PT ;  /* 0x0000000658587c10 */ /* 0x008fc400087fe4ff */
[----:B------:R-:W-:Y:S02]  /*8e20*/  IADD3.X R20, PT, PT, R20, UR6, RZ, P5, !PT ;  /* 0x0000000614147c10 */ /* 0x000fe4000affe4ff */
[----:B------:R-:W-:Y:S02]  /*8e30*/  IADD3.X R40, PT, PT, R40, UR6, RZ, P1, !PT ;  /* 0x0000000628287c10 */ /* 0x000fe40008ffe4ff */
[----:B------:R-:W-:Y:S02]  /*8e40*/  IADD3 R21, P5, PT, R21, UR4, RZ ;  /* 0x0000000415157c10 */ /* 0x000fe4000ffbe0ff */
[----:B------:R-:W-:Y:S02]  /*8e50*/  IADD3 R41, P1, PT, R41, UR4, RZ ;  /* 0x0000000429297c10 */ /* 0x000fe4000ff3e0ff */
[----:B------:R-:W-:Y:S02]  /*8e60*/  IADD3.X R30, PT, PT, R30, UR6, RZ, P3, !PT ;  /* 0x000000061e1e7c10 */ /* 0x000fe40009ffe4ff */
[----:B------:R-:W-:-:S02]  /*8e70*/  IADD3 R31, P3, PT, R31, UR4, RZ ;  /* 0x000000041f1f7c10 */ /* 0x000fc4000ff7e0ff */
[----:B------:R-:W-:Y:S02]  /*8e80*/  IADD3.X R42, PT, PT, R42, UR6, RZ, P2, !PT ;  /* 0x000000062a2a7c10 */ /* 0x000fe400097fe4ff */
[----:B------:R-:W-:Y:S02]  /*8e90*/  IADD3.X R32, PT, PT, R32, UR6, RZ, P4, !PT ;  /* 0x0000000620207c10 */ /* 0x000fe4000a7fe4ff */
[----:B----4-:R-:W-:Y:S02]  /*8ea0*/  IADD3 R43, P2, PT, R43, UR4, RZ ;  /* 0x000000042b2b7c10 */ /* 0x010fe4000ff5e0ff */
[----:B------:R-:W-:Y:S02]  /*8eb0*/  IADD3 R33, P4, PT, R33, UR4, RZ ;  /* 0x0000000421217c10 */ /* 0x000fe4000ff9e0ff */
[----:B------:R-:W-:Y:S02]  /*8ec0*/  IADD3.X R34, PT, PT, R34, UR6, RZ, P5, !PT ;  /* 0x0000000622227c10 */ /* 0x000fe4000affe4ff */
[----:B-----5:R-:W-:-:S02]  /*8ed0*/  IADD3.X R89, PT, PT, R89, UR6, RZ, P1, !PT ;  /* 0x0000000659597c10 */ /* 0x020fc40008ffe4ff */
[----:B------:R-:W-:Y:S02]  /*8ee0*/  IADD3 R35, P5, PT, R35, UR4, RZ ;  /* 0x0000000423237c10 */ /* 0x000fe4000ffbe0ff */
[----:B------:R-:W-:Y:S02]  /*8ef0*/  IADD3.X R44, PT, PT, R44, UR6, RZ, P3, !PT ;  /* 0x000000062c2c7c10 */ /* 0x000fe40009ffe4ff */
[----:B------:R-:W-:Y:S02]  /*8f00*/  IADD3 R45, P3, PT, R45, UR4, RZ ;  /* 0x000000042d2d7c10 */ /* 0x000fe4000ff7e0ff */
[----:B------:R-:W-:Y:S02]  /*8f10*/  IADD3.X R90, PT, PT, R90, UR6, RZ, P2, !PT ;  /* 0x000000065a5a7c10 */ /* 0x000fe400097fe4ff */
[----:B------:R-:W-:Y:S02]  /*8f20*/  IADD3.X R46, PT, PT, R46, UR6, RZ, P4, !PT ;  /* 0x000000062e2e7c10 */ /* 0x000fe4000a7fe4ff */
[----:B------:R-:W-:-:S02]  /*8f30*/  IADD3 R47, P4, PT, R47, UR4, RZ ;  /* 0x000000042f2f7c10 */ /* 0x000fc4000ff9e0ff */
[----:B------:R-:W-:Y:S02]  /*8f40*/  IADD3.X R48, PT, PT, R48, UR6, RZ, P5, !PT ;  /* 0x0000000630307c10 */ /* 0x000fe4000affe4ff */
[----:B------:R-:W-:Y:S02]  /*8f50*/  IADD3.X R91, PT, PT, R91, UR6, RZ, P3, !PT ;  /* 0x000000065b5b7c10 */ /* 0x000fe40009ffe4ff */
[----:B------:R-:W-:Y:S02]  /*8f60*/  IADD3.X R92, PT, PT, R92, UR6, RZ, P4, !PT ;  /* 0x000000065c5c7c10 */ /* 0x000fe4000a7fe4ff */
[----:B------:R-:W-:Y:S02]  /*8f70*/  IADD3 R49, P5, PT, R49, UR4, RZ ;  /* 0x0000000431317c10 */ /* 0x000fe4000ffbe0ff */
[----:B------:R-:W-:-:S04]  /*8f80*/  IADD3 R51, P0, PT, R51, UR4, RZ ;  /* 0x0000000433337c10 */ /* 0x000fc8000ff1e0ff */
        /* <DEDUP_REMOVED lines=9> */
[----:B------:R-:W-:Y:S02]  /*9020*/  IADD3 R105, P5, PT, R105, UR4, RZ ;  /* 0x0000000469697c10 */ /* 0x000fe4000ffbe0ff */
[----:B------:R-:W-:Y:S02]  /*9030*/  IADD3.X R102, PT, PT, R102, UR6, RZ, P4, !PT ;  /* 0x0000000666667c10 */ /* 0x000fe4000a7fe4ff */
[----:B------:R-:W-:-:S02]  /*9040*/  IADD3.X R104, PT, PT, R104, UR6, RZ, P5, !PT ;  /* 0x0000000668687c10 */ /* 0x000fc4000affe4ff */
[----:B------:R-:W-:-:S04]  /*9050*/  IADD3 R109, P0, PT, R109, UR4, RZ ;  /* 0x000000046d6d7c10 */ /* 0x000fc8000ff1e0ff */
[----:B------:R-:W-:Y:S02]  /*9060*/  IADD3.X R108, PT, PT, R108, UR6, RZ, P0, !PT ;  /* 0x000000066c6c7c10 */ /* 0x000fe400087fe4ff */
[----:B------:R-:W-:Y:S02]  /*9070*/  IADD3 R111, P1, PT, R111, UR4, RZ ;  /* 0x000000046f6f7c10 */ /* 0x000fe4000ff3e0ff */
[----:B------:R-:W-:Y:S02]  /*9080*/  IADD3 R113, P2, PT, R113, UR4, RZ ;  /* 0x0000000471717c10 */ /* 0x000fe4000ff5e0ff */
[----:B------:R-:W-:Y:S02]  /*9090*/  IADD3.X R110, PT, PT, R110, UR6, RZ, P1, !PT ;  /* 0x000000066e6e7c10 */ /* 0x000fe40008ffe4ff */
[----:B------:R-:W-:Y:S02]  /*90a0*/  IADD3.X R112, PT, PT, R112, UR6, RZ, P2, !PT ;  /* 0x0000000670707c10 */ /* 0x000fe400097fe4ff */
[----:B------:R-:W-:-:S02]  /*90b0*/  IADD3 R115, P3, PT, R115, UR4, RZ ;  /* 0x0000000473737c10 */ /* 0x000fc4000ff7e0ff */
[----:B------:R-:W-:Y:S02]  /*90c0*/  IADD3 R117, P4, PT, R117, UR4, RZ ;  /* 0x0000000475757c10 */ /* 0x000fe4000ff9e0ff */
[----:B------:R-:W-:Y:S02]  /*90d0*/  IADD3.X R114, PT, PT, R114, UR6, RZ, P3, !PT ;  /* 0x0000000672727c10 */ /* 0x000fe40009ffe4ff */
[----:B------:R-:W-:Y:S02]  /*90e0*/  IADD3 R119, P5, PT, R119, UR4, RZ ;  /* 0x0000000477777c10 */ /* 0x000fe4000ffbe0ff */
[----:B------:R-:W-:Y:S02]  /*90f0*/  IADD3.X R116, PT, PT, R116, UR6, RZ, P4, !PT ;  /* 0x0000000674747c10 */ /* 0x000fe4000a7fe4ff */
[----:B------:R-:W-:Y:S02]  /*9100*/  IADD3.X R118, PT, PT, R118, UR6, RZ, P5, !PT ;  /* 0x0000000676767c10 */ /* 0x000fe4000affe4ff */
[----:B------:R-:W-:-:S04]  /*9110*/  IADD3 R123, P0, PT, R123, UR4, RZ ;  /* 0x000000047b7b7c10 */ /* 0x000fc8000ff1e0ff */
[----:B------:R-:W-:Y:S02]  /*9120*/  IADD3.X R122, PT, PT, R122, UR6, RZ, P0, !PT ;  /* 0x000000067a7a7c10 */ /* 0x000fe400087fe4ff */
[----:B------:R-:W-:-:S04]  /*9130*/  IADD3 R125, P1, PT, R125, UR4, RZ ;  /* 0x000000047d7d7c10 */ /* 0x000fc8000ff3e0ff */
[----:B------:R-:W-:Y:S02]  /*9140*/  IADD3.X R124, PT, PT, R124, UR6, RZ, P1, !PT ;  /* 0x000000067c7c7c10 */ /* 0x000fe40008ffe4ff */
[----:B------:R-:W-:Y:S02]  /*9150*/  IADD3 R127, P2, PT, R127, UR4, RZ ;  /* 0x000000047f7f7c10 */ /* 0x000fe4000ff5e0ff */
[----:B------:R-:W-:Y:S02]  /*9160*/  IADD3 R129, P3, PT, R129, UR4, RZ ;  /* 0x0000000481817c10 */ /* 0x000fe4000ff7e0ff */
[----:B------:R-:W-:Y:S02]  /*9170*/  IADD3.X R126, PT, PT, R126, UR6, RZ, P2, !PT ;  /* 0x000000067e7e7c10 */ /* 0x000fe400097fe4ff */
[----:B------:R-:W-:Y:S02]  /*9180*/  IADD3 R131, P4, PT, R131, UR4, RZ ;  /* 0x0000000483837c10 */ /* 0x000fe4000ff9e0ff */
[----:B------:R-:W-:-:S02]  /*9190*/  IADD3.X R128, PT, PT, R128, UR6, RZ, P3, !PT ;  /* 0x0000000680807c10 */ /* 0x000fc40009ffe4ff */
[----:B------:R-:W-:Y:S02]  /*91a0*/  IADD3.X R130, PT, PT, R130, UR6, RZ, P4, !PT ;  /* 0x0000000682827c10 */ /* 0x000fe4000a7fe4ff */
[----:B------:R-:W-:Y:S02]  /*91b0*/  IADD3 R52, P0, PT, R52, UR4, RZ ;  /* 0x0000000434347c10 */ /* 0x000fe4000ff1e0ff */
[----:B------:R-:W-:-:S03]  /*91c0*/  IADD3 R158, P1, PT, R158, UR4, RZ ;  /* 0x000000049e9e7c10 */ /* 0x000fc6000ff3e0ff */
[----:B------:R0:W-:Y:S01]  /*91d0*/  STL [R1+0x8], R52 ;  /* 0x0000083401007387 */ /* 0x0001e20000100800 */
[----:B------:R-:W-:Y:S02]  /*91e0*/  IADD3 R246, P5, PT, R246, UR4, RZ ;  /* 0x00000004f6f67c10 */ /* 0x000fe4000ffbe0ff */
[----:B------:R-:W-:Y:S01]  /*91f0*/  IADD3 R149, P2, PT, R149, UR4, RZ ;  /* 0x0000000495957c10 */ /* 0x000fe2000ff5e0ff */
[----:B0-----:R-:W2:Y:S04]  /*9200*/  LDL.LU R52, [R1+0xcc] ;  /* 0x0000cc0001347983 */ /* 0x001ea80000300800 */
[----:B------:R-:W3:Y:S04]  /*9210*/  LDL.LU R217, [R1+0x60] ;  /* 0x0000600001d97983 */ /* 0x000ee80000300800 */
[----:B------:R-:W4:Y:S04]  /*9220*/  LDL.LU R208, [R1+0x68] ;  /* 0x0000680001d07983 */ /* 0x000f280000300800 */
[----:B------:R-:W5:Y:S01]  /*9230*/  LDL.LU R203, [R1+0x34] ;  /* 0x0000340001cb7983 */ /* 0x000f620000300800 */
[----:B------:R-:W-:-:S03]  /*9240*/  IADD3 R145, P3, PT, R145, UR4, RZ ;  /* 0x0000000491917c10 */ /* 0x000fc6000ff7e0ff */
[----:B------:R-:W3:Y:S04]  /*9250*/  LDL.LU R194, [R1+0x70] ;  /* 0x0000700001c27983 */ /* 0x000ee80000300800 */
[----:B------:R0:W-:Y:S01]  /*9260*/  STL [R1+0x10], R158 ;  /* 0x0000109e01007387 */ /* 0x0001e20000100800 */
[----:B------:R-:W-:-:S03]  /*9270*/  IADD3 R192, P4, PT, R192, UR4, RZ ;  /* 0x00000004c0c07c10 */ /* 0x000fc6000ff9e0ff */
[----:B------:R-:W3:Y:S01]  /*9280*/  LDL.LU R180, [R1+0x44] ;  /* 0x0000440001b47983 */ /* 0x000ee20000300800 */
[----:B------:R-:W-:-:S03]  /*9290*/  IADD3.X R132, PT, PT, R132, UR6, RZ, P5, !PT ;  /* 0x0000000684847c10 */ /* 0x000fc6000affe4ff */
[----:B------:R-:W3:Y:S01]  /*92a0*/  LDL.LU R175, [R1+0x4c] ;  /* 0x00004c0001af7983 */ /* 0x000ee20000300800 */
[----:B------:R-:W-:-:S03]  /*92b0*/  IADD3 R189, P5, PT, R189, UR4, RZ ;  /* 0x00000004bdbd7c10 */ /* 0x000fc6000ffbe0ff */
[----:B------:R1:W-:Y:S01]  /*92c0*/  STL [R1+0x18], R149 ;  /* 0x0000189501007387 */ /* 0x0003e20000100800 */
[----:B------:R-:W-:-:S03]  /*92d0*/  IADD3.X R53, PT, PT, R53, UR6, RZ, P0, !PT ;  /* 0x0000000635357c10 */ /* 0x000fc600087fe4ff */
[----:B------:R-:W3:Y:S04]  /*92e0*/  LDL.LU R173, [R1+0x54] ;  /* 0x0000540001ad7983 */ /* 0x000ee80000300800 */
[----:B0-----:R-:W3:Y:S04]  /*92f0*/  LDL.LU R158, [R1+0x5c] ;  /* 0x00005c00019e7983 */ /* 0x001ee80000300800 */
[----:B-1----:R-:W3:Y:S04]  /*9300*/  LDL.LU R149, [R1+0x64] ;  /* 0x0000640001957983 */ /* 0x002ee80000300800 */
[----:B------:R0:W-:Y:S04]  /*9310*/  STL [R1+0x20], R145 ;  /* 0x0000209101007387 */ /* 0x0001e80000100800 */
[----:B0-----:R-:W3:Y:S04]  /*9320*/  LDL.LU R145, [R1+0x6c] ;  /* 0x00006c0001917983 */ /* 0x001ee80000300800 */
[----:B------:R-:W-:Y:S04]  /*9330*/  STL [R1+0x28], R192 ;  /* 0x000028c001007387 */ /* 0x000fe80000100800 */
[----:B------:R-:W-:Y:S04]  /*9340*/  STL [R1+0x30], R189 ;  /* 0x000030bd01007387 */ /* 0x000fe80000100800 */
[----:B------:R0:W-:Y:S04]  /*9350*/  STL [R1+0x4], R53 ;  /* 0x0000043501007387 */ /* 0x0001e80000100800 */
[----:B0-----:R-:W3:Y:S01]  /*9360*/  LDL.LU R53, [R1+0xc8] ;  /* 0x0000c80001357983 */ /* 0x001ee20000300800 */
[----:B------:R-:W-:-:S04]  /*9370*/  IADD3 R0, P6, PT, R0, UR4, RZ ;  /* 0x0000000400007c10 */ /* 0x000fc8000ffde0ff */
[----:B------:R-:W-:Y:S02]  /*9380*/  IADD3.X R8, PT, PT, R8, UR6, RZ, P6, !PT ;  /* 0x0000000608087c10 */ /* 0x000fe4000b7fe4ff */
        /* <DEDUP_REMOVED lines=17> */
[----:B------:R-:W-:Y:S01]  /*94a0*/  IADD3 R150, P1, PT, R150, UR4, RZ ;  /* 0x0000000496967c10 */ /* 0x000fe2000ff3e0ff */
[----:B------:R-:W-:Y:S01]  /*94b0*/  STL [R1+0x38], R177 ;  /* 0x000038b101007387 */ /* 0x000fe20000100800 */
[----:B------:R-:W-:-:S03]  /*94c0*/  IADD3.X R218, PT, PT, R218, UR6, RZ, P3, !PT ;  /* 0x00000006dada7c10 */ /* 0x000fc60009ffe4ff */
[----:B------:R-:W-:Y:S01]  /*94d0*/  STL [R1+0x40], R174 ;  /* 0x000040ae01007387 */ /* 0x000fe20000100800 */
[----:B--2---:R-:W-:Y:S02]  /*94e0*/  IADD3.X R52, PT, PT, R52, UR6, RZ, P2, !PT ;  /* 0x0000000634347c10 */ /* 0x004fe400097fe4ff */
[----:B------:R-:W-:-:S03]  /*94f0*/  IADD3 R147, P2, PT, R147, UR4, RZ ;  /* 0x0000000493937c10 */ /* 0x000fc6000ff5e0ff */
[----:B------:R0:W-:Y:S04]  /*9500*/  STL [R1+0x14], R52 ;  /* 0x0000143401007387 */ /* 0x0001e80000100800 */
[----:B------:R-:W-:Y:S04]  /*9510*/  STL [R1+0xc], R163 ;  /* 0x00000ca301007387 */ /* 0x000fe80000100800 */
[----:B0-----:R-:W2:Y:S04]  /*9520*/  LDL.LU R52, [R1+0xc4] ;  /* 0x0000c40001347983 */ /* 0x001ea80000300800 */
[----:B------:R-:W-:Y:S04]  /*9530*/  STL [R1+0x48], R150 ;  /* 0x0000489601007387 */ /* 0x000fe80000100800 */
[----:B------:R-:W-:Y:S01]  /*9540*/  STL [R1+0x50], R147 ;  /* 0x0000509301007387 */ /* 0x000fe20000100800 */
[----:B---3--:R-:W-:-:S05]  /*9550*/  IADD3.X R53, PT, PT, R53, UR6, RZ, P4, !PT ;  /* 0x0000000635357c10 */ /* 0x008fca000a7fe4ff */
[----:B------:R0:W-:Y:S04]  /*9560*/  STL [R1+0x24], R53 ;  /* 0x0000243501007387 */ /* 0x0001e80000100800 */
[----:B------:R-:W-:Y:S04]  /*9570*/  STL [R1+0x1c], R218 ;  /* 0x00001cda01007387 */ /* 0x000fe80000100800 */
[----:B0-----:R-:W3:Y:S01]  /*9580*/  LDL.LU R53, [R1+0xc0] ;  /* 0x0000c00001357983 */ /* 0x001ee20000300800 */
[----:B------:R-:W-:Y:S02]  /*9590*/  IADD3 R219, P3, PT, R219, UR4, RZ ;  /* 0x00000004dbdb7c10 */ /* 0x000fe4000ff7e0ff */
[----:B------:R-:W-:-:S02]  /*95a0*/  IADD3 R217, P4, PT, R217, UR4, RZ ;  /* 0x00000004d9d97c10 */ /* 0x000fc4000ff9e0ff */
[----:B-----5:R-:W-:Y:S01]  /*95b0*/  IADD3.X R203, PT, PT, R203, UR6, RZ, P6, !PT ;  /* 0x00000006cbcb7c10 */ /* 0x020fe2000b7fe4ff */
[----:B------:R-:W-:Y:S01]  /*95c0*/  STL [R1+0x58], R219 ;  /* 0x000058db01007387 */ /* 0x000fe20000100800 */
[----:B--2---:R-:W-:Y:S02]  /*95d0*/  IADD3.X R52, PT, PT, R52, UR6, RZ, P5, !PT ;  /* 0x0000000634347c10 */ /* 0x004fe4000affe4ff */
[----:B----4-:R-:W-:-:S03]  /*95e0*/  IADD3 R208, P5, PT, R208, UR4, RZ ;  /* 0x00000004d0d07c10 */ /* 0x010fc6000ffbe0ff */
[----:B------:R0:W-:Y:S04]  /*95f0*/  STL [R1+0x2c], R52 ;  /* 0x00002c3401007387 */ /* 0x0001e80000100800 */
[----:B0-----:R-:W2:Y:S04]  /*9600*/  LDL.LU R52, [R1+0xbc] ;  /* 0x0000bc0001347983 */ /* 0x001ea80000300800 */
[----:B------:R-:W-:Y:S04]  /*9610*/  STL [R1+0x60], R217 ;  /* 0x000060d901007387 */ /* 0x000fe80000100800 */
[----:B------:R-:W-:Y:S01]  /*9620*/  STL [R1+0x68], R208 ;  /* 0x000068d001007387 */ /* 0x000fe20000100800 */
[----:B---3--:R-:W-:-:S05]  /*9630*/  IADD3.X R53, PT, PT, R53, UR6, RZ, P0, !PT ;  /* 0x0000000635357c10 */ /* 0x008fca00087fe4ff */
[----:B------:R0:W-:Y:S04]  /*9640*/  STL [R1+0x3c], R53 ;  /* 0x00003c3501007387 */ /* 0x0001e80000100800 */
[----:B------:R3:W-:Y:S04]  /*9650*/  STL [R1+0x34], R203 ;  /* 0x000034cb01007387 */ /* 0x0007e80000100800 */
[----:B0-----:R-:W4:Y:S01]  /*9660*/  LDL.LU R53, [R1+0xb8] ;  /* 0x0000b80001357983 */ /* 0x001f220000300800 */
[----:B------:R-:W-:Y:S02]  /*9670*/  F2FP.F16.E4M3.UNPACK_B R69, R81 ;  /* 0x00000051ff45723e */ /* 0x000fe400020006ff */
[----:B------:R-:W-:Y:S01]  /*9680*/  F2FP.F16.E4M3.UNPACK_B R82, R82.H1 ;  /* 0x00000052ff52723e */ /* 0x000fe200030006ff */
[----:B------:R-:W0:Y:S01]  /*9690*/  LDC R81, c[0x0][0x3a8] ;  /* 0x0000ea00ff517b82 */ /* 0x000e220000000800 */
[----:B------:R-:W-:-:S02]  /*96a0*/  F2FP.F16.E4M3.UNPACK_B R83, R83.H1 ;  /* 0x00000053ff53723e */ /* 0x000fc400030006ff */
[----:B------:R-:W-:Y:S02]  /*96b0*/  F2FP.F16.E4M3.UNPACK_B R70, R84 ;  /* 0x00000054ff46723e */ /* 0x000fe400020006ff */
[----:B------:R-:W-:Y:S02]  /*96c0*/  F2FP.F16.E4M3.UNPACK_B R71, R85 ;  /* 0x00000055ff47723e */ /* 0x000fe400020006ff */
[----:B------:R-:W-:Y:S02]  /*96d0*/  F2FP.F16.E4M3.UNPACK_B R78, R78.H1 ;  /* 0x0000004eff4e723e */ /* 0x000fe400030006ff */
[----:B------:R-:W-:Y:S02]  /*96e0*/  F2FP.F16.E4M3.UNPACK_B R79, R79.H1 ;  /* 0x0000004fff4f723e */ /* 0x000fe400030006ff */
[----:B------:R-:W-:Y:S02]  /*96f0*/  IADD3 R194, P6, PT, R194, UR4, RZ ;  /* 0x00000004c2c27c10 */ /* 0x000fe4000ffde0ff */
[----:B------:R-:W-:-:S02]  /*9700*/  IADD3.X R180, PT, PT, R180, UR6, RZ, P1, !PT ;  /* 0x00000006b4b47c10 */ /* 0x000fc40008ffe4ff */
[----:B------:R-:W-:Y:S02]  /*9710*/  IADD3.X R175, PT, PT, R175, UR6, RZ, P2, !PT ;  /* 0x00000006afaf7c10 */ /* 0x000fe400097fe4ff */
[----:B------:R-:W-:Y:S01]  /*9720*/  IADD3.X R173, PT, PT, R173, UR6, RZ, P3, !PT ;  /* 0x00000006adad7c10 */ /* 0x000fe20009ffe4ff */
[C---:B------:R-:W-:Y:S01]  /*9730*/  HMMA.16816.F32 R72, R68.reuse, R82, R72 ;  /* 0x000000524448723c */ /* 0x040fe20000001848 */
[----:B------:R-:W-:Y:S01]  /*9740*/  IADD3.X R158, PT, PT, R158, UR6, RZ, P4, !PT ;  /* 0x000000069e9e7c10 */ /* 0x000fe2000a7fe4ff */
[----:B------:R3:W-:Y:S01]  /*9750*/  STL [R1+0x70], R194 ;  /* 0x000070c201007387 */ /* 0x0007e20000100800 */
[----:B------:R-:W-:Y:S02]  /*9760*/  IADD3.X R145, PT, PT, R145, UR6, RZ, P6, !PT ;  /* 0x0000000691917c10 */ /* 0x000fe4000b7fe4ff */
[----:B------:R-:W-:Y:S01]  /*9770*/  IADD3.X R149, PT, PT, R149, UR6, RZ, P5, !PT ;  /* 0x0000000695957c10 */ /* 0x000fe2000affe4ff */
[----:B------:R3:W-:Y:S02]  /*9780*/  STL [R1+0x44], R180 ;  /* 0x000044b401007387 */ /* 0x0007e40000100800 */
[----:B------:R-:W-:Y:S01]  /*9790*/  HMMA.16816.F32 R56, R68, R78, R56 ;  /* 0x0000004e4438723c */ /* 0x000fe20000001838 */
[----:B------:R-:W-:Y:S01]  /*97a0*/  F2FP.F16.E4M3.UNPACK_B R68, R76 ;  /* 0x0000004cff44723e */ /* 0x000fe200020006ff */
[----:B------:R3:W-:Y:S01]  /*97b0*/  STL [R1+0x4c], R175 ;  /* 0x00004caf01007387 */ /* 0x0007e20000100800 */
[----:B------:R-:W-:-:S02]  /*97c0*/  F2FP.F16.E4M3.UNPACK_B R70, R80 ;  /* 0x00000050ff46723e */ /* 0x000fc400020006ff */
[----:B------:R-:W-:Y:S02]  /*97d0*/  F2FP.F16.E4M3.UNPACK_B R69, R77 ;  /* 0x0000004dff45723e */ /* 0x000fe400020006ff */
[----:B------:R-:W-:Y:S01]  /*97e0*/  F2FP.F16.E4M3.UNPACK_B R71, R251 ;  /* 0x000000fbff47723e */ /* 0x000fe200020006ff */
[----:B------:R3:W-:Y:S04]  /*97f0*/  STL [R1+0x54], R173 ;  /* 0x000054ad01007387 */ /* 0x0007e80000100800 */
[----:B------:R3:W-:Y:S04]  /*9800*/  STL [R1+0x5c], R158 ;  /* 0x00005c9e01007387 */ /* 0x0007e80000100800 */
[----:B------:R3:W-:Y:S01]  /*9810*/  STL [R1+0x6c], R145 ;  /* 0x00006c9101007387 */ /* 0x0007e20000100800 */
[----:B------:R-:W-:Y:S03]  /*9820*/  HMMA.16816.F32 R60, R68, R82, R60 ;  /* 0x00000052443c723c */ /* 0x000fe6000000183c */
[----:B------:R3:W-:Y:S01]  /*9830*/  STL [R1+0x64], R149 ;  /* 0x0000649501007387 */ /* 0x0007e20000100800 */
[----:B------:R-:W-:-:S04]  /*9840*/  UIADD3 UR5, UPT, UPT, UR5, -0x1, URZ ;  /* 0xffffffff05057890 */ /* 0x000fc8000fffe0ff */
[----:B------:R-:W-:Y:S01]  /*9850*/  HMMA.16816.F32 R64, R68, R78, R64 ;  /* 0x0000004e4440723c */ /* 0x000fe20000001840 */
[----:B------:R-:W-:Y:S01]  /*9860*/  UISETP.NE.U32.AND UP0, UPT, UR5, URZ, UPT ;  /* 0x000000ff0500728c */ /* 0x000fe2000bf05070 */
[----:B0-----:R-:W-:Y:S01]  /*9870*/  IMAD.SHL.U32 R81, R81, 0x80, RZ ;  /* 0x0000008051517824 */ /* 0x001fe200078e00ff */
[----:B------:R-:W-:-:S04]  /*9880*/  UIADD3 UR8, UPT, UPT, UR8, -0x80, URZ ;  /* 0xffffff8008087890 */ /* 0x000fc8000fffe0ff */
[----:B--2---:R-:W-:-:S04]  /*9890*/  IADD3 R52, P0, PT, R81, R52, RZ ;  /* 0x0000003451347210 */ /* 0x004fc80007f1e0ff */
[----:B----4-:R-:W-:Y:S01]  /*98a0*/  LEA.HI.X.SX32 R53, R81, R53, 0x1, P0 ;  /* 0x0000003551357211 */ /* 0x010fe200000f0eff */
[----:B---3--:R-:W-:Y:S08]  /*98b0*/  BRA.U UP0, `(.L_x_1) ;  /* 0xffffffb5005c7547 */ /* 0x008ff0000b83ffff */
.L_x_0:
[----:B------:R-:W2:Y:S01]  /*98c0*/  LDL.LU R69, [R1+0xb4] ;  /* 0x0000b40001457983 */ /* 0x000ea20000300800 */
[----:B------:R-:W1:Y:S01]  /*98d0*/  S2R R10, SR_TID.X ;  /* 0x00000000000a7919 */ /* 0x000e620000002100 */
[----:B------:R-:W3:Y:S01]  /*98e0*/  S2UR UR5, SR_CgaCtaId ;  /* 0x00000000000579c3 */ /* 0x000ee20000008800 */
[----:B------:R-:W-:Y:S02]  /*98f0*/  F2FP.SATFINITE.E4M3.F32.PACK_AB_MERGE_C R72, R73, R72, RZ ;  /* 0x000000484948723e */ /* 0x000fe400048070ff */
[----:B------:R-:W-:Y:S01]  /*9900*/  F2FP.SATFINITE.E4M3.F32.PACK_AB_MERGE_C R57, R57, R56, RZ ;  /* 0x000000383939723e */ /* 0x000fe200048070ff */
[----:B------:R-:W4:Y:S01]  /*9910*/  LDL.LU R68, [R1+0xb0] ;  /* 0x0000b00001447983 */ /* 0x000f220000300800 */
[----:B------:R-:W-:Y:S01]  /*9920*/  F2FP.SATFINITE.E4M3.F32.PACK_AB_MERGE_C R74, R75, R74, RZ ;  /* 0x0000004a4b4a723e */ /* 0x000fe200048070ff */
[----:B------:R-:W-:Y:S01]  /*9930*/  UMOV UR4, 0x400 ;  /* 0x0000040000047882 */ /* 0x000fe20000000000 */
[----:B------:R-:W-:Y:S01]  /*9940*/  F2FP.SATFINITE.E4M3.F32.PACK_AB_MERGE_C R59, R59, R58, RZ ;  /* 0x0000003a3b3b723e */ /* 0x000fe200048070ff */
[----:B------:R-:W5:Y:S01]  /*9950*/  LDCU.128 UR12, c[0x0][0x390] ;  /* 0x00007200ff0c77ac */ /* 0x000f620008000c00 */
[----:B------:R-:W-:-:S02]  /*9960*/  F2FP.SATFINITE.E4M3.F32.PACK_AB_MERGE_C R60, R61, R60, RZ ;  /* 0x0000003c3d3c723e */ /* 0x000fc400048070ff */
[----:B------:R-:W-:Y:S01]  /*9970*/  F2FP.SATFINITE.E4M3.F32.PACK_AB_MERGE_C R65, R65, R64, RZ ;  /* 0x000000404141723e */ /* 0x000fe200048070ff */
[----:B------:R-:W0:Y:S01]  /*9980*/  LDCU UR6, c[0x0][0x3b8] ;  /* 0x00007700ff0677ac */ /* 0x000e220008000800 */
[----:B------:R-:W-:Y:S02]  /*9990*/  F2FP.SATFINITE.E4M3.F32.PACK_AB_MERGE_C R62, R63, R62, RZ ;  /* 0x0000003e3f3e723e */ /* 0x000fe400048070ff */
[----:B------:R-:W-:Y:S02]  /*99a0*/  F2FP.SATFINITE.E4M3.F32.PACK_AB_MERGE_C R67, R67, R66, RZ ;  /* 0x000000424343723e */ /* 0x000fe400048070ff */
[----:B------:R-:W-:Y:S02]  /*99b0*/  PRMT R11, R59, 0x7604, R74 ;  /* 0x000076043b0b7816 */ /* 0x000fe4000000004a */
[----:B------:R-:W-:Y:S02]  /*99c0*/  LOP3.LUT R7, R67, 0xffff, RZ, 0xc0, !PT ;  /* 0x0000ffff43077812 */ /* 0x000fe400078ec0ff */
[----:B------:R-:W-:-:S02]  /*99d0*/  PRMT R15, R65, 0x7604, R60 ;  /* 0x00007604410f7816 */ /* 0x000fc4000000003c */
[----:B------:R-:W-:Y:S01]  /*99e0*/  SHF.R.U32.HI R7, RZ, 0x8, R7 ;  /* 0x00000008ff077819 */ /* 0x000fe20000011607 */
[----:B---3--:R-:W-:Y:S01]  /*99f0*/  ULEA UR4, UR5, UR4, 0x18 ;  /* 0x0000000405047291 */ /* 0x008fe2000f8ec0ff */
[----:B------:R-:W2:Y:S01]  /*9a00*/  LDCU UR5, c[0x0][0x3b4] ;  /* 0x00007680ff0577ac */ /* 0x000ea20008000800 */
[C---:B-1----:R-:W-:Y:S01]  /*9a10*/  IMAD.SHL.U32 R0, R10.reuse, 0x20, RZ ;  /* 0x000000200a007824 */ /* 0x042fe200078e00ff */
[C---:B------:R-:W-:Y:S01]  /*9a20*/  LOP3.LUT R3, R10.reuse, 0xc0, RZ, 0xc0, !PT ;  /* 0x000000c00a037812 */ /* 0x040fe200078ec0ff */
[C---:B------:R-:W-:Y:S01]  /*9a30*/  IMAD.SHL.U32 R2, R10.reuse, 0x80, RZ ;  /* 0x000000800a027824 */ /* 0x040fe200078e00ff */
[----:B------:R-:W-:Y:S01]  /*9a40*/  SHF.R.U32.HI R4, RZ, 0x4, R10 ;  /* 0x00000004ff047819 */ /* 0x000fe2000001160a */
[----:B------:R-:W-:Y:S01]  /*9a50*/  IMAD.SHL.U32 R5, R10, 0x4, RZ ;  /* 0x000000040a057824 */ /* 0x000fe200078e00ff */
[----:B------:R-:W-:Y:S02]  /*9a60*/  LOP3.LUT R0, R0, 0x60, RZ, 0xc0, !PT ;  /* 0x0000006000007812 */ /* 0x000fe400078ec0ff */
[----:B------:R-:W-:-:S03]  /*9a70*/  LOP3.LUT R2, R2, 0xc00, RZ, 0xc0, !PT ;  /* 0x00000c0002027812 */ /* 0x000fc600078ec0ff */
[----:B------:R-:W-:Y:S01]  /*9a80*/  IMAD R0, R3, 0x4, R0 ;  /* 0x0000000403007824 */ /* 0x000fe200078e0200 */
[----:B------:R-:W-:Y:S02]  /*9a90*/  LOP3.LUT R8, R2, 0xfc, R5, 0xf8, !PT ;  /* 0x000000fc02087812 */ /* 0x000fe400078ef805 */
[----:B------:R-:W-:Y:S02]  /*9aa0*/  LOP3.LUT R2, R10, 0x1c, RZ, 0xc0, !PT ;  /* 0x0000001c0a027812 */ /* 0x000fe400078ec0ff */
[----:B------:R-:W-:Y:S02]  /*9ab0*/  LOP3.LUT R5, R4, 0x2, RZ, 0xc0, !PT ;  /* 0x0000000204057812 */ /* 0x000fe400078ec0ff */
[----:B------:R-:W-:Y:S02]  /*9ac0*/  SHF.R.U32.HI R3, RZ, 0x1, R3 ;  /* 0x00000001ff037819 */ /* 0x000fe40000011603 */
[----:B------:R-:W-:Y:S02]  /*9ad0*/  IADD3 R6, PT, PT, R5, R0, R2 ;  /* 0x0000000005067210 */ /* 0x000fe40007ffe002 */
[----:B------:R-:W-:Y:S01]  /*9ae0*/  LOP3.LUT R21, R8, R3, RZ, 0x3c, !PT ;  /* 0x0000000308157212 */ /* 0x000fe200078e3cff */
[----:B------:R-:W-:Y:S01]  /*9af0*/  BAR.SYNC.DEFER_BLOCKING 0x0 ;  /* 0x0000000000007b1d */ /* 0x000fe20000010000 */
[----:B------:R-:W-:-:S02]  /*9b00*/  LOP3.LUT R0, R72, 0xffff, RZ, 0xc0, !PT ;  /* 0x0000ffff48007812 */ /* 0x000fc400078ec0ff */
[----:B------:R-:W-:Y:S02]  /*9b10*/  LOP3.LUT R3, R57, 0xffff, RZ, 0xc0, !PT ;  /* 0x0000ffff39037812 */ /* 0x000fe400078ec0ff */
[----:B------:R-:W-:Y:S02]  /*9b20*/  SHF.R.U32.HI R0, RZ, 0x8, R0 ;  /* 0x00000008ff007819 */ /* 0x000fe40000011600 */
[----:B------:R-:W-:Y:S02]  /*9b30*/  SHF.R.U32.HI R3, RZ, 0x8, R3 ;  /* 0x00000008ff037819 */ /* 0x000fe40000011603 */
[----:B------:R-:W-:Y:S02]  /*9b40*/  LOP3.LUT R2, R60, 0xffff, RZ, 0xc0, !PT ;  /* 0x0000ffff3c027812 */ /* 0x000fe400078ec0ff */
[----:B------:R-:W-:Y:S02]  /*9b50*/  PRMT R9, R3, 0x7604, R0 ;  /* 0x0000760403097816 */ /* 0x000fe40000000000 */
[----:B------:R-:W-:-:S02]  /*9b60*/  LOP3.LUT R0, R74, 0xffff, RZ, 0xc0, !PT ;  /* 0x0000ffff4a007812 */ /* 0x000fc400078ec0ff */
[----:B------:R-:W-:Y:S02]  /*9b70*/  LOP3.LUT R3, R59, 0xffff, RZ, 0xc0, !PT ;  /* 0x0000ffff3b037812 */ /* 0x000fe400078ec0ff */
[----:B------:R-:W-:Y:S02]  /*9b80*/  LOP3.LUT R5, R65, 0xffff, RZ, 0xc0, !PT ;  /* 0x0000ffff41057812 */ /* 0x000fe400078ec0ff */
[----:B------:R-:W-:Y:S02]  /*9b90*/  LOP3.LUT R4, R62, 0xffff, RZ, 0xc0, !PT ;  /* 0x0000ffff3e047812 */ /* 0x000fe400078ec0ff */
[----:B------:R-:W-:Y:S02]  /*9ba0*/  SHF.R.U32.HI R0, RZ, 0x8, R0 ;  /* 0x00000008ff007819 */ /* 0x000fe40000011600 */
[----:B------:R-:W-:Y:S01]  /*9bb0*/  SHF.R.U32.HI R3, RZ, 0x8, R3 ;  /* 0x00000008ff037819 */ /* 0x000fe20000011603 */
[----:B------:R1:W-:Y:S01]  /*9bc0*/  STS.U16 [R6+UR4+0x80], R9 ;  /* 0x0000800906007988 */ /* 0x0003e20008000404 */
[----:B------:R-:W-:-:S02]  /*9bd0*/  SHF.R.U32.HI R2, RZ, 0x8, R2 ;  /* 0x00000008ff027819 */ /* 0x000fc40000011602 */
[----:B------:R-:W-:Y:S02]  /*9be0*/  SHF.R.U32.HI R5, RZ, 0x8, R5 ;  /* 0x00000008ff057819 */ /* 0x000fe40000011605 */
[----:B------:R-:W-:Y:S02]  /*9bf0*/  SHF.R.U32.HI R4, RZ, 0x8, R4 ;  /* 0x00000008ff047819 */ /* 0x000fe40000011604 */
[----:B------:R-:W-:Y:S02]  /*9c00*/  PRMT R57, R57, 0x7604, R72 ;  /* 0x0000760439397816 */ /* 0x000fe40000000048 */
[----:B------:R-:W-:Y:S02]  /*9c10*/  PRMT R13, R3, 0x7604, R0 ;  /* 0x00007604030d7816 */ /* 0x000fe40000000000 */
[----:B------:R-:W-:Y:S01]  /*9c20*/  PRMT R5, R5, 0x7604, R2 ;  /* 0x0000760405057816 */ /* 0x000fe20000000002 */
[----:B------:R-:W-:Y:S01]  /*9c30*/  STS.U16 [R6+UR4], R57 ;  /* 0x0000003906007988 */ /* 0x000fe20008000404 */
[----:B------:R-:W-:-:S02]  /*9c40*/  LOP3.LUT R0, R6, 0x20, RZ, 0x3c, !PT ;  /* 0x0000002006007812 */ /* 0x000fc400078e3cff */
[C---:B------:R-:W-:Y:S02]  /*9c50*/  LOP3.LUT R2, R6.reuse, 0x40, RZ, 0x3c, !PT ;  /* 0x0000004006027812 */ /* 0x040fe400078e3cff */
[----:B------:R-:W-:Y:S01]  /*9c60*/  PRMT R62, R67, 0x7604, R62 ;  /* 0x00007604433e7816 */ /* 0x000fe2000000003e */
[----:B------:R-:W-:Y:S01]  /*9c70*/  STS.U16 [R0+UR4+0x400], R11 ;  /* 0x0004000b00007988 */ /* 0x000fe20008000404 */
[----:B------:R-:W-:Y:S02]  /*9c80*/  PRMT R4, R7, 0x7604, R4 ;  /* 0x0000760407047816 */ /* 0x000fe40000000004 */
[----:B------:R-:W-:Y:S01]  /*9c90*/  LOP3.LUT R3, R6, 0x60, RZ, 0x3c, !PT ;  /* 0x0000006006037812 */ /* 0x000fe200078e3cff */
[----:B------:R-:W-:Y:S01]  /*9ca0*/  STS.U16 [R0+UR4+0x480], R13 ;  /* 0x0004800d00007988 */ /* 0x000fe20008000404 */
[----:B-1----:R-:W-:-:S03]  /*9cb0*/  SHF.R.U32.HI R9, RZ, 0x5, R10 ;  /* 0x00000005ff097819 */ /* 0x002fc6000001160a */
[----:B------:R-:W-:Y:S01]  /*9cc0*/  STS.U16 [R2+UR4+0x800], R15 ;  /* 0x0008000f02007988 */ /* 0x000fe20008000404 */
[----:B------:R-:W-:-:S03]  /*9cd0*/  SGXT.U32 R9, R9, 0x3 ;  /* 0x000000030909781a */ /* 0x000fc60000000000 */
[----:B------:R-:W-:Y:S04]  /*9ce0*/  STS.U16 [R2+UR4+0x880], R5 ;  /* 0x0008800502007988 */ /* 0x000fe80008000404 */
[----:B------:R-:W-:Y:S04]  /*9cf0*/  STS.U16 [R3+UR4+0xc00], R62 ;  /* 0x000c003e03007988 */ /* 0x000fe80008000404 */
[----:B------:R-:W-:Y:S01]  /*9d00*/  STS.U16 [R3+UR4+0xc80], R4 ;  /* 0x000c800403007988 */ /* 0x000fe20008000404 */
[----:B------:R-:W-:Y:S06]  /*9d10*/  BAR.SYNC.DEFER_BLOCKING 0x0 ;  /* 0x0000000000007b1d */ /* 0x000fec0000010000 */
[----:B------:R-:W1:Y:S04]  /*9d20*/  LDS R22, [R21+UR4] ;  /* 0x0000000415167984 */ /* 0x000e680008000800 */
[----:B------:R-:W-:Y:S04]  /*9d30*/  LDS R23, [R21+UR4+0x100] ;  /* 0x0001000415177984 */ /* 0x000fe80008000800 */
[----:B------:R-:W3:Y:S04]  /*9d40*/  LDS R24, [R21+UR4+0x200] ;  /* 0x0002000415187984 */ /* 0x000ee80008000800 */
[----:B------:R-:W0:Y:S01]  /*9d50*/  LDS R21, [R21+UR4+0x300] ;  /* 0x0003000415157984 */ /* 0x000e220008000800 */
[----:B-1----:R-:W-:-:S02]  /*9d60*/  PRMT R25, R22, 0x7770, RZ ;  /* 0x0000777016197816 */ /* 0x002fc400000000ff */
[----:B------:R-:W-:Y:S02]  /*9d70*/  PRMT R27, R22, 0x7772, RZ ;  /* 0x00007772161b7816 */ /* 0x000fe400000000ff */
[----:B---3--:R-:W-:Y:S01]  /*9d80*/  PRMT R29, R24, 0x7772, RZ ;  /* 0x00007772181d7816 */ /* 0x008fe200000000ff */
[C---:B--2---:R-:W-:Y:S01]  /*9d90*/  IMAD R4, R69.reuse, UR5, RZ ;  /* 0x0000000545047c24 */ /* 0x044fe2000f8e02ff */
[----:B-----5:R-:W-:-:S04]  /*9da0*/  ISETP.GE.AND P0, PT, R69, UR14, PT ;  /* 0x0000000e45007c0c */ /* 0x020fc8000bf06270 */
[----:B------:R-:W-:Y:S02]  /*9db0*/  IADD3 R26, P2, PT, R4, UR12, RZ ;  /* 0x0000000c041a7c10 */ /* 0x000fe4000ff5e0ff */
[C---:B----4-:R-:W-:Y:S02]  /*9dc0*/  LOP3.LUT R2, R68.reuse, R9, RZ, 0xfc, !PT ;  /* 0x0000000944027212 */ /* 0x050fe400078efcff */
[----:B------:R-:W-:Y:S02]  /*9dd0*/  LOP3.LUT R3, R68, 0x8, R9, 0xfe, !PT ;  /* 0x0000000844037812 */ /* 0x000fe400078efe09 */
[C---:B------:R-:W-:Y:S01]  /*9de0*/  ISETP.LT.AND P1, PT, R2.reuse, UR15, !P0 ;  /* 0x0000000f02007c0c */ /* 0x040fe2000c721270 */
[----:B0-----:R-:W-:Y:S01]  /*9df0*/  IMAD R5, R2, UR6, RZ ;  /* 0x0000000602057c24 */ /* 0x001fe2000f8e02ff */
[----:B------:R-:W-:Y:S01]  /*9e00*/  LEA.HI.X.SX32 R28, R4, UR13, 0x1, P2 ;  /* 0x0000000d041c7c11 */ /* 0x000fe200090f0eff */
[C---:B------:R-:W-:Y:S01]  /*9e10*/  IMAD R19, R3.reuse, UR6, RZ ;  /* 0x0000000603137c24 */ /* 0x040fe2000f8e02ff */
[----:B------:R-:W-:-:S02]  /*9e20*/  ISETP.LT.AND P3, PT, R3, UR15, !P0 ;  /* 0x0000000f03007c0c */ /* 0x000fc4000c761270 */
[C---:B------:R-:W-:Y:S02]  /*9e30*/  IADD3 R2, P2, PT, R5.reuse, R26, RZ ;  /* 0x0000001a05027210 */ /* 0x040fe40007f5e0ff */
[C-C-:B------:R-:W-:Y:S02]  /*9e40*/  LOP3.LUT R0, R68.reuse, 0x78, R9.reuse, 0xfe, !PT ;  /* 0x0000007844007812 */ /* 0x140fe400078efe09 */
[----:B------:R-:W-:Y:S02]  /*9e50*/  LEA.HI.X.SX32 R3, R5, R28, 0x1, P2 ;  /* 0x0000001c05037211 */ /* 0x000fe400010f0eff */
[C-C-:B------:R-:W-:Y:S02]  /*9e60*/  LOP3.LUT R13, R68.reuse, 0x70, R9.reuse, 0xfe, !PT ;  /* 0x00000070440d7812 */ /* 0x140fe400078efe09 */
[C-C-:B------:R-:W-:Y:S01]  /*9e70*/  LOP3.LUT R11, R68.reuse, 0x68, R9.reuse, 0xfe, !PT ;  /* 0x00000068440b7812 */ /* 0x140fe200078efe09 */
[----:B------:R0:W-:Y:S01]  /*9e80*/  @P1 STG.E.U8 desc[UR10][R2.64], R25 ;  /* 0x0000001902001986 */ /* 0x0001e2000c10110a */
[----:B------:R-:W-:-:S02]  /*9e90*/  LOP3.LUT R10, R68, 0x60, R9, 0xfe, !PT ;  /* 0x00000060440a7812 */ /* 0x000fc400078efe09 */
[C-C-:B------:R-:W-:Y:S02]  /*9ea0*/  LOP3.LUT R12, R68.reuse, 0x58, R9.reuse, 0xfe, !PT ;  /* 0x00000058440c7812 */ /* 0x140fe400078efe09 */
[C-C-:B------:R-:W-:Y:S02]  /*9eb0*/  LOP3.LUT R14, R68.reuse, 0x50, R9.reuse, 0xfe, !PT ;  /* 0x00000050440e7812 */ /* 0x140fe400078efe09 */
[C-C-:B------:R-:W-:Y:S02]  /*9ec0*/  LOP3.LUT R15, R68.reuse, 0x48, R9.reuse, 0xfe, !PT ;  /* 0x00000048440f7812 */ /* 0x140fe400078efe09 */
[C-C-:B------:R-:W-:Y:S02]  /*9ed0*/  LOP3.LUT R16, R68.reuse, 0x40, R9.reuse, 0xfe, !PT ;  /* 0x0000004044107812 */ /* 0x140fe400078efe09 */
[C-C-:B------:R-:W-:Y:S02]  /*9ee0*/  LOP3.LUT R17, R68.reuse, 0x38, R9.reuse, 0xfe, !PT ;  /* 0x0000003844117812 */ /* 0x140fe400078efe09 */
[----:B------:R-:W-:-:S02]  /*9ef0*/  LOP3.LUT R18, R68, 0x30, R9, 0xfe, !PT ;  /* 0x0000003044127812 */ /* 0x000fc400078efe09 */
[C-C-:B------:R-:W-:Y:S02]  /*9f00*/  LOP3.LUT R8, R68.reuse, 0x28, R9.reuse, 0xfe, !PT ;  /* 0x0000002844087812 */ /* 0x140fe400078efe09 */
[C-C-:B------:R-:W-:Y:S02]  /*9f10*/  LOP3.LUT R7, R68.reuse, 0x20, R9.reuse, 0xfe, !PT ;  /* 0x0000002044077812 */ /* 0x140fe400078efe09 */
[C-C-:B------:R-:W-:Y:S02]  /*9f20*/  LOP3.LUT R6, R68.reuse, 0x18, R9.reuse, 0xfe, !PT ;  /* 0x0000001844067812 */ /* 0x140fe400078efe09 */
[----:B------:R-:W-:Y:S01]  /*9f30*/  IADD3 R4, P2, PT, R19, R26, RZ ;  /* 0x0000001a13047210 */ /* 0x000fe20007f5e0ff */
[----:B------:R-:W-:Y:S01]  /*9f40*/  IMAD R20, R7, UR6, RZ ;  /* 0x0000000607147c24 */ /* 0x000fe2000f8e02ff */
[----:B------:R-:W-:Y:S02]  /*9f50*/  LOP3.LUT R9, R68, 0x10, R9, 0xfe, !PT ;  /* 0x0000001044097812 */ /* 0x000fe400078efe09 */
[----:B------:R-:W-:Y:S01]  /*9f60*/  LEA.HI.X.SX32 R5, R19, R28, 0x1, P2 ;  /* 0x0000001c13057211 */ /* 0x000fe200010f0eff */
[C---:B------:R-:W-:Y:S01]  /*9f70*/  IMAD R19, R6.reuse, UR6, RZ ;  /* 0x0000000606137c24 */ /* 0x040fe2000f8e02ff */
[C---:B------:R-:W-:Y:S01]  /*9f80*/  ISETP.LT.AND P2, PT, R9.reuse, UR15, !P0 ;  /* 0x0000000f09007c0c */ /* 0x040fe2000c741270 */
[----:B------:R-:W-:Y:S01]  /*9f90*/  IMAD R9, R9, UR6, RZ ;  /* 0x0000000609097c24 */ /* 0x000fe2000f8e02ff */
[----:B------:R-:W-:Y:S01]  /*9fa0*/  ISETP.LT.AND P4, PT, R6, UR15, !P0 ;  /* 0x0000000f06007c0c */ /* 0x000fe2000c781270 */
[----:B------:R1:W-:Y:S01]  /*9fb0*/  @P3 STG.E.U8 desc[UR10][R4.64], R27 ;  /* 0x0000001b04003986 */ /* 0x0003e2000c10110a */
[----:B------:R-:W-:-:S02]  /*9fc0*/  ISETP.LT.AND P3, PT, R7, UR15, !P0 ;  /* 0x0000000f07007c0c */ /* 0x000fc4000c761270 */
[----:B------:R-:W-:Y:S02]  /*9fd0*/  IADD3 R6, P6, PT, R9, R26, RZ ;  /* 0x0000001a09067210 */ /* 0x000fe40007fde0ff */
[----:B0-----:R-:W-:Y:S02]  /*9fe0*/  PRMT R25, R23, 0x7770, RZ ;  /* 0x0000777017197816 */ /* 0x001fe400000000ff */
[----:B------:R-:W-:Y:S01]  /*9ff0*/  LEA.HI.X.SX32 R7, R9, R28, 0x1, P6 ;  /* 0x0000001c09077211 */ /* 0x000fe200030f0eff */
[C---:B------:R-:W-:Y:S01]  /*a000*/  IMAD R9, R8.reuse, UR6, RZ ;  /* 0x0000000608097c24 */ /* 0x040fe2000f8e02ff */
[----:B------:R-:W-:Y:S02]  /*a010*/  ISETP.LT.AND P1, PT, R8, UR15, !P0 ;  /* 0x0000000f08007c0c */ /* 0x000fe4000c721270 */
[-C--:B------:R-:W-:Y:S01]  /*a020*/  IADD3 R2, P5, PT, R19, R26.reuse, RZ ;  /* 0x0000001a13027210 */ /* 0x080fe20007fbe0ff */
[----:B------:R0:W-:Y:S01]  /*a030*/  @P2 STG.E.U8 desc[UR10][R6.64], R25 ;  /* 0x0000001906002986 */ /* 0x0001e2000c10110a */
[----:B------:R-:W-:-:S02]  /*a040*/  IADD3 R8, P2, PT, R9, R26, RZ ;  /* 0x0000001a09087210 */ /* 0x000fc40007f5e0ff */
[C---:B-1----:R-:W-:Y:S02]  /*a050*/  IADD3 R4, P6, PT, R20.reuse, R26, RZ ;  /* 0x0000001a14047210 */ /* 0x042fe40007fde0ff */
[-C--:B------:R-:W-:Y:S02]  /*a060*/  LEA.HI.X.SX32 R3, R19, R28.reuse, 0x1, P5 ;  /* 0x0000001c13037211 */ /* 0x080fe400028f0eff */
[----:B------:R-:W-:Y:S02]  /*a070*/  PRMT R19, R23, 0x7772, RZ ;  /* 0x0000777217137816 */ /* 0x000fe400000000ff */
[-C--:B------:R-:W-:Y:S02]  /*a080*/  LEA.HI.X.SX32 R9, R9, R28.reuse, 0x1, P2 ;  /* 0x0000001c09097211 */ /* 0x080fe400010f0eff */
[----:B------:R-:W-:Y:S01]  /*a090*/  LEA.HI.X.SX32 R5, R20, R28, 0x1, P6 ;  /* 0x0000001c14057211 */ /* 0x000fe200030f0eff */
[----:B------:R1:W-:Y:S01]  /*a0a0*/  @P4 STG.E.U8 desc[UR10][R2.64], R19 ;  /* 0x0000001302004986 */ /* 0x0003e2000c10110a */
[----:B------:R-:W-:-:S02]  /*a0b0*/  PRMT R27, R24, 0x7770, RZ ;  /* 0x00007770181b7816 */ /* 0x000fc400000000ff */
[C---:B------:R-:W-:Y:S01]  /*a0c0*/  ISETP.LT.AND P2, PT, R18.reuse, UR15, !P0 ;  /* 0x0000000f12007c0c */ /* 0x040fe2000c741270 */
[----:B------:R-:W-:Y:S01]  /*a0d0*/  IMAD R18, R18, UR6, RZ ;  /* 0x0000000612127c24 */ /* 0x000fe2000f8e02ff */
[----:B------:R-:W-:Y:S01]  /*a0e0*/  ISETP.LT.AND P4, PT, R15, UR15, !P0 ;  /* 0x0000000f0f007c0c */ /* 0x000fe2000c781270 */
[----:B------:R2:W-:Y:S01]  /*a0f0*/  @P3 STG.E.U8 desc[UR10][R4.64], R27 ;  /* 0x0000001b04003986 */ /* 0x0005e2000c10110a */
[C---:B------:R-:W-:Y:S01]  /*a100*/  ISETP.LT.AND P3, PT, R16.reuse, UR15, !P0 ;  /* 0x0000000f10007c0c */ /* 0x040fe2000c761270 */
[----:B------:R-:W-:Y:S01]  /*a110*/  IMAD R16, R16, UR6, RZ ;  /* 0x0000000610107c24 */ /* 0x000fe2000f8e02ff */
[C---:B0-----:R-:W-:Y:S01]  /*a120*/  IADD3 R6, P5, PT, R18.reuse, R26, RZ ;  /* 0x0000001a12067210 */ /* 0x041fe20007fbe0ff */
[----:B------:R0:W-:Y:S01]  /*a130*/  @P1 STG.E.U8 desc[UR10][R8.64], R29 ;  /* 0x0000001d08001986 */ /* 0x0001e2000c10110a */
[C---:B------:R-:W-:Y:S01]  /*a140*/  ISETP.LT.AND P1, PT, R17.reuse, UR15, !P0 ;  /* 0x0000000f11007c0c */ /* 0x040fe2000c721270 */
[----:B------:R-:W-:Y:S01]  /*a150*/  IMAD R17, R17, UR6, RZ ;  /* 0x0000000611117c24 */ /* 0x000fe2000f8e02ff */
[----:B------:R-:W-:Y:S01]  /*a160*/  LEA.HI.X.SX32 R7, R18, R28, 0x1, P5 ;  /* 0x0000001c12077211 */ /* 0x000fe200028f0eff */
[----:B------:R-:W-:Y:S01]  /*a170*/  IMAD R15, R15, UR6, RZ ;  /* 0x000000060f0f7c24 */ /* 0x000fe2000f8e02ff */
[----:B-1----:R-:W-:-:S02]  /*a180*/  PRMT R19, R21, 0x7770, RZ ;  /* 0x0000777015137816 */ /* 0x002fc400000000ff */
[CC--:B------:R-:W-:Y:S02]  /*a190*/  IADD3 R2, P6, PT, R17.reuse, R26.reuse, RZ ;  /* 0x0000001a11027210 */ /* 0x0c0fe40007fde0ff */
[C---:B--2---:R-:W-:Y:S01]  /*a1a0*/  IADD3 R4, P5, PT, R16.reuse, R26, RZ ;  /* 0x0000001a10047210 */ /* 0x044fe20007fbe0ff */
[----:B------:R1:W-:Y:S01]  /*a1b0*/  @P2 STG.E.U8 desc[UR10][R6.64], R19 ;  /* 0x0000001306002986 */ /* 0x0003e2000c10110a */
[----:B------:R-:W-:Y:S02]  /*a1c0*/  LEA.HI.X.SX32 R3, R17, R28, 0x1, P6 ;  /* 0x0000001c11037211 */ /* 0x000fe400030f0eff */
[----:B0-----:R-:W-:Y:S02]  /*a1d0*/  IADD3 R8, P2, PT, R15, R26, RZ ;  /* 0x0000001a0f087210 */ /* 0x001fe40007f5e0ff */
[----:B------:R-:W-:Y:S02]  /*a1e0*/  PRMT R17, R21, 0x7772, RZ ;  /* 0x0000777215117816 */ /* 0x000fe400000000ff */
[-C--:B------:R-:W-:Y:S01]  /*a1f0*/  LEA.HI.X.SX32 R5, R16, R28.reuse, 0x1, P5 ;  /* 0x0000001c10057211 */ /* 0x080fe200028f0eff */
[----:B------:R-:W-:Y:S01]  /*a200*/  IMAD R16, R13, UR6, RZ ;  /* 0x000000060d107c24 */ /* 0x000fe2000f8e02ff */
[----:B------:R-:W-:Y:S01]  /*a210*/  PRMT R25, R22, 0x7771, RZ ;  /* 0x0000777116197816 */ /* 0x000fe200000000ff */
[----:B------:R0:W-:Y:S01]  /*a220*/  @P1 STG.E.U8 desc[UR10][R2.64], R17 ;  /* 0x0000001102001986 */ /* 0x0001e2000c10110a */
[----:B------:R-:W-:Y:S01]  /*a230*/  LEA.HI.X.SX32 R9, R15, R28, 0x1, P2 ;  /* 0x0000001c0f097211 */ /* 0x000fe200010f0eff */
[----:B-1----:R-:W-:Y:S01]  /*a240*/  IMAD R7, R10, UR6, RZ ;  /* 0x000000060a077c24 */ /* 0x002fe2000f8e02ff */
[----:B------:R-:W-:Y:S01]  /*a250*/  PRMT R27, R22, 0x7773, RZ ;  /* 0x00007773161b7816 */ /* 0x000fe200000000ff */
[----:B------:R1:W-:Y:S01]  /*a260*/  @P3 STG.E.U8 desc[UR10][R4.64], R25 ;  /* 0x0000001904003986 */ /* 0x0003e2000c10110a */
[C---:B------:R-:W-:Y:S01]  /*a270*/  ISETP.LT.AND P5, PT, R14.reuse, UR15, !P0 ;  /* 0x0000000f0e007c0c */ /* 0x040fe2000c7a1270 */
[----:B------:R-:W-:Y:S01]  /*a280*/  IMAD R14, R14, UR6, RZ ;  /* 0x000000060e0e7c24 */ /* 0x000fe2000f8e02ff */
[-C--:B------:R-:W-:Y:S01]  /*a290*/  IADD3 R6, P2, PT, R7, R26.reuse, RZ ;  /* 0x0000001a07067210 */ /* 0x080fe20007f5e0ff */
[----:B------:R2:W-:Y:S01]  /*a2a0*/  @P4 STG.E.U8 desc[UR10][R8.64], R27 ;  /* 0x0000001b08004986 */ /* 0x0005e2000c10110a */
[C---:B------:R-:W-:Y:S01]  /*a2b0*/  ISETP.LT.AND P4, PT, R12.reuse, UR15, !P0 ;  /* 0x0000000f0c007c0c */ /* 0x040fe2000c781270 */
[----:B------:R-:W-:Y:S01]  /*a2c0*/  IMAD R12, R12, UR6, RZ ;  /* 0x000000060c0c7c24 */ /* 0x000fe2000f8e02ff */
[----:B------:R-:W-:Y:S01]  /*a2d0*/  ISETP.LT.AND P3, PT, R10, UR15, !P0 ;  /* 0x0000000f0a007c0c */ /* 0x000fe2000c761270 */
[----:B------:R-:W-:Y:S01]  /*a2e0*/  IMAD R15, R11, UR6, RZ ;  /* 0x000000060b0f7c24 */ /* 0x000fe2000f8e02ff */
[----:B0-----:R-:W-:Y:S01]  /*a2f0*/  IADD3 R2, P6, PT, R14, R26, RZ ;  /* 0x0000001a0e027210 */ /* 0x001fe20007fde0ff */
[----:B------:R-:W-:Y:S01]  /*a300*/  IMAD R17, R0, UR6, RZ ;  /* 0x0000000600117c24 */ /* 0x000fe2000f8e02ff */
[----:B------:R-:W-:-:S02]  /*a310*/  LEA.HI.X.SX32 R7, R7, R28, 0x1, P2 ;  /* 0x0000001c07077211 */ /* 0x000fc400010f0eff */
[----:B-1----:R-:W-:Y:S02]  /*a320*/  IADD3 R4, P1, PT, R12, R26, RZ ;  /* 0x0000001a0c047210 */ /* 0x002fe40007f3e0ff */
[-C--:B------:R-:W-:Y:S02]  /*a330*/  LEA.HI.X.SX32 R3, R14, R28.reuse, 0x1, P6 ;  /* 0x0000001c0e037211 */ /* 0x080fe400030f0eff */
[----:B------:R-:W-:Y:S02]  /*a340*/  LEA.HI.X.SX32 R5, R12, R28, 0x1, P1 ;  /* 0x0000001c0c057211 */ /* 0x000fe400008f0eff */
[-C--:B------:R-:W-:Y:S02]  /*a350*/  IADD3 R10, P1, PT, R16, R26.reuse, RZ ;  /* 0x0000001a100a7210 */ /* 0x080fe40007f3e0ff */
[----:B--2---:R-:W-:Y:S02]  /*a360*/  IADD3 R8, P6, PT, R15, R26, RZ ;  /* 0x0000001a0f087210 */ /* 0x004fe40007fde0ff */
[----:B------:R-:W-:-:S02]  /*a370*/  ISETP.LT.AND P2, PT, R11, UR15, !P0 ;  /* 0x0000000f0b007c0c */ /* 0x000fc4000c741270 */
[-C--:B------:R-:W-:Y:S02]  /*a380*/  LEA.HI.X.SX32 R11, R16, R28.reuse, 0x1, P1 ;  /* 0x0000001c100b7211 */ /* 0x080fe400008f0eff */
[----:B------:R-:W-:Y:S02]  /*a390*/  LEA.HI.X.SX32 R9, R15, R28, 0x1, P6 ;  /* 0x0000001c0f097211 */ /* 0x000fe400030f0eff */
[----:B------:R-:W-:Y:S02]  /*a3a0*/  ISETP.LT.AND P1, PT, R13, UR15, !P0 ;  /* 0x0000000f0d007c0c */ /* 0x000fe4000c721270 */
[----:B------:R-:W-:Y:S02]  /*a3b0*/  IADD3 R12, P6, PT, R17, R26, RZ ;  /* 0x0000001a110c7210 */ /* 0x000fe40007fde0ff */
[----:B------:R-:W-:Y:S02]  /*a3c0*/  ISETP.LT.AND P0, PT, R0, UR15, !P0 ;  /* 0x0000000f00007c0c */ /* 0x000fe4000c701270 */
[----:B------:R-:W-:-:S02]  /*a3d0*/  PRMT R15, R23, 0x7771, RZ ;  /* 0x00007771170f7816 */ /* 0x000fc400000000ff */
[----:B------:R-:W-:Y:S02]  /*a3e0*/  LEA.HI.X.SX32 R13, R17, R28, 0x1, P6 ;  /* 0x0000001c110d7211 */ /* 0x000fe400030f0eff */
[----:B------:R-:W-:Y:S01]  /*a3f0*/  PRMT R23, R23, 0x7773, RZ ;  /* 0x0000777317177816 */ /* 0x000fe200000000ff */
[----:B------:R0:W-:Y:S01]  /*a400*/  @P5 STG.E.U8 desc[UR10][R2.64], R15 ;  /* 0x0000000f02005986 */ /* 0x0001e2000c10110a */
[C---:B------:R-:W-:Y:S02]  /*a410*/  PRMT R17, R24.reuse, 0x7771, RZ ;  /* 0x0000777118117816 */ /* 0x040fe400000000ff */
[----:B------:R-:W-:Y:S01]  /*a420*/  PRMT R19, R24, 0x7773, RZ ;  /* 0x0000777318137816 */ /* 0x000fe200000000ff */
[----:B------:R0:W-:Y:S01]  /*a430*/  @P4 STG.E.U8 desc[UR10][R4.64], R23 ;  /* 0x0000001704004986 */ /* 0x0001e2000c10110a */
[C---:B------:R-:W-:Y:S02]  /*a440*/  PRMT R25, R21.reuse, 0x7771, RZ ;  /* 0x0000777115197816 */ /* 0x040fe400000000ff */
[----:B------:R-:W-:Y:S01]  /*a450*/  PRMT R21, R21, 0x7773, RZ ;  /* 0x0000777315157816 */ /* 0x000fe200000000ff */
[----:B------:R0:W-:Y:S04]  /*a460*/  @P3 STG.E.U8 desc[UR10][R6.64], R17 ;  /* 0x0000001106003986 */ /* 0x0001e8000c10110a */
[----:B------:R0:W-:Y:S04]  /*a470*/  @P2 STG.E.U8 desc[UR10][R8.64], R19 ;  /* 0x0000001308002986 */ /* 0x0001e8000c10110a */
[----:B------:R0:W-:Y:S01]  /*a480*/  @P1 STG.E.U8 desc[UR10][R10.64], R25 ;  /* 0x000000190a001986 */ /* 0x0001e2000c10110a */
[----:B------:R-:W-:Y:S05]  /*a490*/  @!P0 EXIT ;  /* 0x000000000000894d */ /* 0x000fea0003800000 */
[----:B------:R-:W-:Y:S01]  /*a4a0*/  STG.E.U8 desc[UR10][R12.64], R21 ;  /* 0x000000150c007986 */ /* 0x000fe2000c10110a */
[----:B------:R-:W-:Y:S05]  /*a4b0*/  EXIT ;  /* 0x000000000000794d */ /* 0x000fea0003800000 */
.L_x_2:
[----:B------:R-:W-:-:S00]  /*a4c0*/  BRA `(.L_x_2) ;  /* 0xfffffffc00fc7947 */ /* 0x000fc0000383ffff */
[----:B------:R-:W-:-:S00]  /*a4d0*/  NOP ;  /* 0x0000000000007918 */ /* 0x000fc00000000000 */
        /* <DEDUP_REMOVED lines=10> */
.L_x_3:


//--------------------- .nv.shared.matmul_kernel  --------------------------
	.section	.nv.shared.matmul_kernel,"aw",@nobits
	.sectionflags	@""
	.align	16
	.zero		1024


//--------------------- .nv.shared.reserved.0     --------------------------
	.section	.nv.shared.reserved.0,"aw",@nobits
	.weak		__nv_reservedSMEM_offset_0_alias
	.size		__nv_reservedSMEM_offset_0_alias, 0, 64
	.other		__nv_reservedSMEM_offset_0_alias,@"STO_CUDA_RESERVED_SHARED STV_DEFAULT"
__nv_reservedSMEM_offset_0_alias:
	.zero		0
	.zero		64


//--------------------- .nv.constant0.matmul_kernel --------------------------
	.section	.nv.constant0.matmul_kernel,"a",@progbits
	.sectionflags	@""
	.align	4
.nv.constant0.matmul_kernel:
	.zero		976


//--------------------- SYMBOLS --------------------------

	.type		.nv.reservedSmem.offset0,@object
	.size		.nv.reservedSmem.offset0,0x4
	.type		.nv.reservedSmem.cap,@object
	.size		.nv.reservedSmem.cap,0x4
